	.target	sm_100a

	.elftype	@"ET_EXEC"


//--------------------- .note.nv.tkinfo           --------------------------
	.section	.note.nv.tkinfo,"",@"SHT_NOTE"
	.sectionflags	@"SHF_NOTE_NV_TKINFO"
	.tkinfo
        /*0018*/ 	.word	0x00000002
        /*0030*/ 	.string	""
        /*0030*/ 	.string	"ptxas"
        /*0030*/ 	.string	"Cuda compilation tools, release 13.0, V13.0.88"
        /*0030*/ 	.string	"Build cuda_13.0.r13.0/compiler.36424714_0"
        /*0030*/ 	.string	"-arch sm_100a -m 64 "



//--------------------- .note.nv.cuinfo           --------------------------
	.section	.note.nv.cuinfo,"",@"SHT_NOTE"
	.sectionflags	@"SHF_NOTE_NV_CUINFO"
        /*0018*/ 	.short	0x0002
        /*001a*/ 	.short	0x0064
        /*001c*/ 	.short	0x0082
	.zero		2


//--------------------- .nv.info                  --------------------------
	.section	.nv.info,"",@"SHT_CUDA_INFO"
	.align	4


	//----- nvinfo : EIATTR_REGCOUNT
	.align		4
        /*0000*/ 	.byte	0x04, 0x2f
        /*0002*/ 	.short	(.L_19 - .L_18)
	.align		4
.L_18:
        /*0004*/ 	.word	index@(_ZN7cutlass13device_kernelINS_4gemm6kernel13GemmUniversalIN4cute5tupleIJiiiiEEENS1_10collective13CollectiveMmaINS1_35MainloopSm100TmaUmmaWarpSpecializedILi16ELi2ELi4ENS5_IJNS4_1CILi8EEENSA_ILi1EEESC_EEEEENS5_IJNSA_ILi256EEENSA_ILi128EEENSA_ILi32EEEEEENS_6half_tENS5_IJlSC_lEEESJ_SK_NS4_8TiledMMAINS4_8MMA_AtomIJNS4_26SM100_MMA_F16BF16_2x1SM_SSISJ_SJ_fLi256ELi128ELNS4_4UMMA5MajorE0ELSP_0ELNSO_7ScaleInE0ELSQ_0EEEEEENS4_6LayoutINS5_IJSC_SC_SC_EEENS5_IJNSA_ILi0EEESV_SV_EEEEENS5_IJNS4_10UnderscoreESY_SY_EEEEENS4_18SM100_TMA_2SM_LOADENS4_14ComposedLayoutINS4_7SwizzleILi2ELi4ELi3EEENS4_18smem_ptr_flag_bitsILi16EEENST_INS5_IJSB_SH_EEENS5_IJSH_SC_EEEEEEEvNS4_8identityENS4_28SM100_TMA_2SM_LOAD_MULTICASTES1A_vS1B_EENS_8epilogue10collective18CollectiveEpilogueINS1E_23Sm100TmaWarpSpecializedILi4ELi2ELi32ELb1ELb0EEEJNS5_IJSG_SG_SH_EEENS5_IJNST_ISG_SC_EENST_ISH_SC_EEEEESJ_SK_SJ_SK_NS1E_6fusion15FusionCallbacksIS1I_NS1N_17LinearCombinationISJ_fSJ_fLNS_15FloatRoundStyleE2EEES1J_S1M_JEEENS4_5SM1004TMEM4LOAD26SM100_TMEM_LOAD_32dp32b32xENS4_13SM90_TMA_LOADES1A_NS4_39AutoVectorizingCopyWithAssumedAlignmentILi128EEENS4_14SM90_TMA_STOREES1A_S1Z_S1Z_EEEvvEEEEvNT_6ParamsE)
        /*0008*/ 	.word	0x00000076


	//----- nvinfo : EIATTR_FRAME_SIZE
	.align		4
.L_19:
        /*000c*/ 	.byte	0x04, 0x11
        /*000e*/ 	.short	(.L_21 - .L_20)
	.align		4
.L_20:
        /*0010*/ 	.word	index@($__internal_2_$__cuda_sm10x_tcgen05_guardrail_trap_unallocated_columns_being_dealloced)
        /*0014*/ 	.word	0x00000000


	//----- nvinfo : EIATTR_FRAME_SIZE
	.align		4
.L_21:
        /*0018*/ 	.byte	0x04, 0x11
        /*001a*/ 	.short	(.L_23 - .L_22)
	.align		4
.L_22:
        /*001c*/ 	.word	index@($__internal_1_$__cuda_sm10x_tcgen05_guardrail_trap_phase_invalid_during_alloc)
        /*0020*/ 	.word	0x00000000


	//----- nvinfo : EIATTR_FRAME_SIZE
	.align		4
.L_23:
        /*0024*/ 	.byte	0x04, 0x11
        /*0026*/ 	.short	(.L_25 - .L_24)
	.align		4
.L_24:
        /*0028*/ 	.word	index@($__internal_0_$__cuda_sm10x_tcgen05_guardrail_trap_col_being_dealloced_not_returned_by_alloc)
        /*002c*/ 	.word	0x00000000


	//----- nvinfo : EIATTR_FRAME_SIZE
	.align		4
.L_25:
        /*0030*/ 	.byte	0x04, 0x11
        /*0032*/ 	.short	(.L_27 - .L_26)
	.align		4
.L_26:
        /*0034*/ 	.word	index@(_ZN7cutlass13device_kernelINS_4gemm6kernel13GemmUniversalIN4cute5tupleIJiiiiEEENS1_10collective13CollectiveMmaINS1_35MainloopSm100TmaUmmaWarpSpecializedILi16ELi2ELi4ENS5_IJNS4_1CILi8EEENSA_ILi1EEESC_EEEEENS5_IJNSA_ILi256EEENSA_ILi128EEENSA_ILi32EEEEEENS_6half_tENS5_IJlSC_lEEESJ_SK_NS4_8TiledMMAINS4_8MMA_AtomIJNS4_26SM100_MMA_F16BF16_2x1SM_SSISJ_SJ_fLi256ELi128ELNS4_4UMMA5MajorE0ELSP_0ELNSO_7ScaleInE0ELSQ_0EEEEEENS4_6LayoutINS5_IJSC_SC_SC_EEENS5_IJNSA_ILi0EEESV_SV_EEEEENS5_IJNS4_10UnderscoreESY_SY_EEEEENS4_18SM100_TMA_2SM_LOADENS4_14ComposedLayoutINS4_7SwizzleILi2ELi4ELi3EEENS4_18smem_ptr_flag_bitsILi16EEENST_INS5_IJSB_SH_EEENS5_IJSH_SC_EEEEEEEvNS4_8identityENS4_28SM100_TMA_2SM_LOAD_MULTICASTES1A_vS1B_EENS_8epilogue10collective18CollectiveEpilogueINS1E_23Sm100TmaWarpSpecializedILi4ELi2ELi32ELb1ELb0EEEJNS5_IJSG_SG_SH_EEENS5_IJNST_ISG_SC_EENST_ISH_SC_EEEEESJ_SK_SJ_SK_NS1E_6fusion15FusionCallbacksIS1I_NS1N_17LinearCombinationISJ_fSJ_fLNS_15FloatRoundStyleE2EEES1J_S1M_JEEENS4_5SM1004TMEM4LOAD26SM100_TMEM_LOAD_32dp32b32xENS4_13SM90_TMA_LOADES1A_NS4_39AutoVectorizingCopyWithAssumedAlignmentILi128EEENS4_14SM90_TMA_STOREES1A_S1Z_S1Z_EEEvvEEEEvNT_6ParamsE)
        /*0038*/ 	.word	0x00000000


	//----- nvinfo : EIATTR_MIN_STACK_SIZE
	.align		4
.L_27:
        /*003c*/ 	.byte	0x04, 0x12
        /*003e*/ 	.short	(.L_29 - .L_28)
	.align		4
.L_28:
        /*0040*/ 	.word	index@(_ZN7cutlass13device_kernelINS_4gemm6kernel13GemmUniversalIN4cute5tupleIJiiiiEEENS1_10collective13CollectiveMmaINS1_35MainloopSm100TmaUmmaWarpSpecializedILi16ELi2ELi4ENS5_IJNS4_1CILi8EEENSA_ILi1EEESC_EEEEENS5_IJNSA_ILi256EEENSA_ILi128EEENSA_ILi32EEEEEENS_6half_tENS5_IJlSC_lEEESJ_SK_NS4_8TiledMMAINS4_8MMA_AtomIJNS4_26SM100_MMA_F16BF16_2x1SM_SSISJ_SJ_fLi256ELi128ELNS4_4UMMA5MajorE0ELSP_0ELNSO_7ScaleInE0ELSQ_0EEEEEENS4_6LayoutINS5_IJSC_SC_SC_EEENS5_IJNSA_ILi0EEESV_SV_EEEEENS5_IJNS4_10UnderscoreESY_SY_EEEEENS4_18SM100_TMA_2SM_LOADENS4_14ComposedLayoutINS4_7SwizzleILi2ELi4ELi3EEENS4_18smem_ptr_flag_bitsILi16EEENST_INS5_IJSB_SH_EEENS5_IJSH_SC_EEEEEEEvNS4_8identityENS4_28SM100_TMA_2SM_LOAD_MULTICASTES1A_vS1B_EENS_8epilogue10collective18CollectiveEpilogueINS1E_23Sm100TmaWarpSpecializedILi4ELi2ELi32ELb1ELb0EEEJNS5_IJSG_SG_SH_EEENS5_IJNST_ISG_SC_EENST_ISH_SC_EEEEESJ_SK_SJ_SK_NS1E_6fusion15FusionCallbacksIS1I_NS1N_17LinearCombinationISJ_fSJ_fLNS_15FloatRoundStyleE2EEES1J_S1M_JEEENS4_5SM1004TMEM4LOAD26SM100_TMEM_LOAD_32dp32b32xENS4_13SM90_TMA_LOADES1A_NS4_39AutoVectorizingCopyWithAssumedAlignmentILi128EEENS4_14SM90_TMA_STOREES1A_S1Z_S1Z_EEEvvEEEEvNT_6ParamsE)
        /*0044*/ 	.word	0x00000000
.L_29:


//--------------------- .nv.compat                --------------------------
	.section	.nv.compat,"",@"SHT_CUDA_COMPAT_INFO"
	.align	4
        /*0000*/ 	.byte	0x02, 0x09, 0x01, 0x00, 0x02, 0x02, 0x02, 0x00, 0x02, 0x05, 0x05, 0x00, 0x03, 0x07, 0x01, 0x01
        /*0010*/ 	.byte	0x02, 0x03, 0x01, 0x00, 0x02, 0x06, 0x01, 0x00, 0x04, 0x0b, 0x08, 0x00, 0x09, 0x00, 0x00, 0x00
        /*0020*/ 	.byte	0x00, 0x00, 0x00, 0x00


//--------------------- .nv.info._ZN7cutlass13device_kernelINS_4gemm6kernel13GemmUniversalIN4cute5tupleIJiiiiEEENS1_10collective13CollectiveMmaINS1_35MainloopSm100TmaUmmaWarpSpecializedILi16ELi2ELi4ENS5_IJNS4_1CILi8EEENSA_ILi1EEESC_EEEEENS5_IJNSA_ILi256EEENSA_ILi128EEENSA_ILi32EEEEEENS_6half_tENS5_IJlSC_lEEESJ_SK_NS4_8TiledMMAINS4_8MMA_AtomIJNS4_26SM100_MMA_F16BF16_2x1SM_SSISJ_SJ_fLi256ELi128ELNS4_4UMMA5MajorE0ELSP_0ELNSO_7ScaleInE0ELSQ_0EEEEEENS4_6LayoutINS5_IJSC_SC_SC_EEENS5_IJNSA_ILi0EEESV_SV_EEEEENS5_IJNS4_10UnderscoreESY_SY_EEEEENS4_18SM100_TMA_2SM_LOADENS4_14ComposedLayoutINS4_7SwizzleILi2ELi4ELi3EEENS4_18smem_ptr_flag_bitsILi16EEENST_INS5_IJSB_SH_EEENS5_IJSH_SC_EEEEEEEvNS4_8identityENS4_28SM100_TMA_2SM_LOAD_MULTICASTES1A_vS1B_EENS_8epilogue10collective18CollectiveEpilogueINS1E_23Sm100TmaWarpSpecializedILi4ELi2ELi32ELb1ELb0EEEJNS5_IJSG_SG_SH_EEENS5_IJNST_ISG_SC_EENST_ISH_SC_EEEEESJ_SK_SJ_SK_NS1E_6fusion15FusionCallbacksIS1I_NS1N_17LinearCombinationISJ_fSJ_fLNS_15FloatRoundStyleE2EEES1J_S1M_JEEENS4_5SM1004TMEM4LOAD26SM100_TMEM_LOAD_32dp32b32xENS4_13SM90_TMA_LOADES1A_NS4_39AutoVectorizingCopyWithAssumedAlignmentILi128EEENS4_14SM90_TMA_STOREES1A_S1Z_S1Z_EEEvvEEEEvNT_6ParamsE --------------------------
	.section	.nv.info._ZN7cutlass13device_kernelINS_4gemm6kernel13GemmUniversalIN4cute5tupleIJiiiiEEENS1_10collective13CollectiveMmaINS1_35MainloopSm100TmaUmmaWarpSpecializedILi16ELi2ELi4ENS5_IJNS4_1CILi8EEENSA_ILi1EEESC_EEEEENS5_IJNSA_ILi256EEENSA_ILi128EEENSA_ILi32EEEEEENS_6half_tENS5_IJlSC_lEEESJ_SK_NS4_8TiledMMAINS4_8MMA_AtomIJNS4_26SM100_MMA_F16BF16_2x1SM_SSISJ_SJ_fLi256ELi128ELNS4_4UMMA5MajorE0ELSP_0ELNSO_7ScaleInE0ELSQ_0EEEEEENS4_6LayoutINS5_IJSC_SC_SC_EEENS5_IJNSA_ILi0EEESV_SV_EEEEENS5_IJNS4_10UnderscoreESY_SY_EEEEENS4_18SM100_TMA_2SM_LOADENS4_14ComposedLayoutINS4_7SwizzleILi2ELi4ELi3EEENS4_18smem_ptr_flag_bitsILi16EEENST_INS5_IJSB_SH_EEENS5_IJSH_SC_EEEEEEEvNS4_8identityENS4_28SM100_TMA_2SM_LOAD_MULTICASTES1A_vS1B_EENS_8epilogue10collective18CollectiveEpilogueINS1E_23Sm100TmaWarpSpecializedILi4ELi2ELi32ELb1ELb0EEEJNS5_IJSG_SG_SH_EEENS5_IJNST_ISG_SC_EENST_ISH_SC_EEEEESJ_SK_SJ_SK_NS1E_6fusion15FusionCallbacksIS1I_NS1N_17LinearCombinationISJ_fSJ_fLNS_15FloatRoundStyleE2EEES1J_S1M_JEEENS4_5SM1004TMEM4LOAD26SM100_TMEM_LOAD_32dp32b32xENS4_13SM90_TMA_LOADES1A_NS4_39AutoVectorizingCopyWithAssumedAlignmentILi128EEENS4_14SM90_TMA_STOREES1A_S1Z_S1Z_EEEvvEEEEvNT_6ParamsE,"",@"SHT_CUDA_INFO"
	.sectionflags	@""
	.align	4


	//----- nvinfo : EIATTR_CUDA_API_VERSION
	.align		4
        /*0000*/ 	.byte	0x04, 0x37
        /*0002*/ 	.short	(.L_31 - .L_30)
.L_30:
        /*0004*/ 	.word	0x00000082


	//----- nvinfo : EIATTR_KPARAM_INFO
	.align		4
.L_31:
        /*0008*/ 	.byte	0x04, 0x17
        /*000a*/ 	.short	(.L_33 - .L_32)
.L_32:
        /*000c*/ 	.word	0x00000000
        /*0010*/ 	.short	0x0000
        /*0012*/ 	.short	0x0000
        /*0014*/ 	.byte	0x00, 0xf0, 0x01, 0x20


	//----- nvinfo : EIATTR_AT_ENTRY_FRAGMENTS
	.align		4
.L_33:
        /*0018*/ 	.byte	0x04, 0x4f
        /*001a*/ 	.short	(.L_35 - .L_34)


	//   ....[0]....
.L_34:
        /*001c*/ 	.word	0x00000007


	//----- nvinfo : EIATTR_RESERVED_SMEM_USED
	.align		4
.L_35:
        /*0020*/ 	.byte	0x01, 0x41
	.zero		2


	//----- nvinfo : EIATTR_SPARSE_MMA_MASK
	.align		4
        /*0024*/ 	.byte	0x03, 0x50
        /*0026*/ 	.short	0x0000


	//----- nvinfo : EIATTR_TCGEN05_2CTA_USED
	.align		4
        /*0028*/ 	.byte	0x01, 0x52
	.zero		2


	//----- nvinfo : EIATTR_MAXREG_COUNT
	.align		4
        /*002c*/ 	.byte	0x03, 0x1b
        /*002e*/ 	.short	0x00ff


	//----- nvinfo : EIATTR_NUM_BARRIERS
	.align		4
        /*0030*/ 	.byte	0x02, 0x4c
        /*0032*/ 	.byte	0x07
	.zero		1


	//----- nvinfo : EIATTR_EXTERNS
	.align		4
        /*0034*/ 	.byte	0x04, 0x0f
        /*0036*/ 	.short	(.L_37 - .L_36)


	//   ....[0]....
	.align		4
.L_36:
        /*0038*/ 	.word	index@(__assertfail)


	//----- nvinfo : EIATTR_MERCURY_ISA_VERSION
	.align		4
.L_37:
        /*003c*/ 	.byte	0x03, 0x5f
        /*003e*/ 	.short	0x0101


	//----- nvinfo : EIATTR_INT_WARP_WIDE_INSTR_OFFSETS
	.align		4
        /*0040*/ 	.byte	0x04, 0x31
        /*0042*/ 	.short	(.L_39 - .L_38)


	//   ....[0]....
.L_38:
        /*0044*/ 	.word	0x00000f90


	//   ....[1]....
        /*0048*/ 	.word	0x00001040


	//   ....[2]....
        /*004c*/ 	.word	0x00004bc0


	//   ....[3]....
        /*0050*/ 	.word	0x00004be0


	//   ....[4]....
        /*0054*/ 	.word	0x00004c10


	//   ....[5]....
        /*0058*/ 	.word	0x00005810


	//   ....[6]....
        /*005c*/ 	.word	0x00005870


	//   ....[7]....
        /*0060*/ 	.word	0x00005950


	//   ....[8]....
        /*0064*/ 	.word	0x000059d0


	//   ....[9]....
        /*0068*/ 	.word	0x00005ac0


	//   ....[10]....
        /*006c*/ 	.word	0x00005b50


	//   ....[11]....
        /*0070*/ 	.word	0x00005c40


	//   ....[12]....
        /*0074*/ 	.word	0x00005cf0


	//----- nvinfo : EIATTR_COOP_GROUP_MASK_REGIDS
	.align		4
.L_39:
        /*0078*/ 	.byte	0x04, 0x29
        /*007a*/ 	.short	(.L_41 - .L_40)


	//   ....[0]....
.L_40:
        /*007c*/ 	.word	0xffffffff


	//   ....[1]....
        /*0080*/ 	.word	0xffffffff


	//   ....[2]....
        /*0084*/ 	.word	0xffffffff


	//   ....[3]....
        /*0088*/ 	.word	0xffffffff


	//   ....[4]....
        /*008c*/ 	.word	0xffffffff


	//   ....[5]....
        /*0090*/ 	.word	0xffffffff


	//   ....[6]....
        /*0094*/ 	.word	0xffffffff


	//   ....[7]....
        /*0098*/ 	.word	0xffffffff


	//   ....[8]....
        /*009c*/ 	.word	0xffffffff


	//   ....[9]....
        /*00a0*/ 	.word	0xffffffff


	//   ....[10]....
        /*00a4*/ 	.word	0xffffffff


	//   ....[11]....
        /*00a8*/ 	.word	0xffffffff


	//   ....[12]....
        /*00ac*/ 	.word	0xffffffff


	//   ....[13]....
        /*00b0*/ 	.word	0xffffffff


	//----- nvinfo : EIATTR_COOP_GROUP_INSTR_OFFSETS
	.align		4
.L_41:
        /*00b4*/ 	.byte	0x04, 0x28
        /*00b6*/ 	.short	(.L_43 - .L_42)


	//   ....[0]....
.L_42:
        /*00b8*/ 	.word	0x000000b0


	//   ....[1]....
        /*00bc*/ 	.word	0x00000520


	//   ....[2]....
        /*00c0*/ 	.word	0x000008a0


	//   ....[3]....
        /*00c4*/ 	.word	0x00000a40


	//   ....[4]....
        /*00c8*/ 	.word	0x00000b40


	//   ....[5]....
        /*00cc*/ 	.word	0x00000cb0


	//   ....[6]....
        /*00d0*/ 	.word	0x00000e50


	//   ....[7]....
        /*00d4*/ 	.word	0x000010b0


	//   ....[8]....
        /*00d8*/ 	.word	0x000024d0


	//   ....[9]....
        /*00dc*/ 	.word	0x00003a80


	//   ....[10]....
        /*00e0*/ 	.word	0x00003f50


	//   ....[11]....
        /*00e4*/ 	.word	0x00003f80


	//   ....[12]....
        /*00e8*/ 	.word	0x00004ac0


	//   ....[13]....
        /*00ec*/ 	.word	0x00004cd0


	//----- nvinfo : EIATTR_VRC_CTA_INIT_COUNT
	.align		4
.L_43:
        /*00f0*/ 	.byte	0x02, 0x4a
        /*00f2*/ 	.byte	0x80
	.zero		1


	//----- nvinfo : EIATTR_SYSCALL_OFFSETS
	.align		4
        /*00f4*/ 	.byte	0x04, 0x46
        /*00f6*/ 	.short	(.L_45 - .L_44)


	//   ....[0]....
.L_44:
        /*00f8*/ 	.word	0x00006950


	//   ....[1]....
        /*00fc*/ 	.word	0x00006a40


	//   ....[2]....
        /*0100*/ 	.word	0x000071e0


	//   ....[3]....
        /*0104*/ 	.word	0x00007e60


	//   ....[4]....
        /*0108*/ 	.word	0x00008ac0


	//   ....[5]....
        /*010c*/ 	.word	0x00009710


	//----- nvinfo : EIATTR_MBARRIER_INSTR_OFFSETS
	.align		4
.L_45:
        /*0110*/ 	.byte	0x04, 0x39
        /*0112*/ 	.short	(.L_47 - .L_46)


	//   ....[0]....
.L_46:
        /*0114*/ 	.word	0x00000680
        /*0118*/ 	.word	0x000000ff
        /*011c*/ 	.word	0x00000000
        /*0120*/ 	.short	0x0100
        /*0122*/ 	.byte	0x04
	.zero		1


	//   ....[1]....
        /*0124*/ 	.word	0x00000690
        /*0128*/ 	.word	0x000000ff
        /*012c*/ 	.word	0x00000080
        /*0130*/ 	.short	0x0100
        /*0132*/ 	.byte	0x04
	.zero		1


	//   ....[2]....
        /*0134*/ 	.word	0x000006a0
        /*0138*/ 	.word	0x000000ff
        /*013c*/ 	.word	0x00000008
        /*0140*/ 	.short	0x0100
        /*0142*/ 	.byte	0x04
	.zero		1


	//   ....[3]....
        /*0144*/ 	.word	0x000006b0
        /*0148*/ 	.word	0x000000ff
        /*014c*/ 	.word	0x00000088
        /*0150*/ 	.short	0x0100
        /*0152*/ 	.byte	0x04
	.zero		1


	//   ....[4]....
        /*0154*/ 	.word	0x000006c0
        /*0158*/ 	.word	0x000000ff
        /*015c*/ 	.word	0x00000010
        /*0160*/ 	.short	0x0100
        /*0162*/ 	.byte	0x04
	.zero		1


	//   ....[5]....
        /*0164*/ 	.word	0x000006d0
        /*0168*/ 	.word	0x000000ff
        /*016c*/ 	.word	0x00000090
        /*0170*/ 	.short	0x0100
        /*0172*/ 	.byte	0x04
	.zero		1


	//   ....[6]....
        /*0174*/ 	.word	0x000006e0
        /*0178*/ 	.word	0x000000ff
        /*017c*/ 	.word	0x00000018
        /*0180*/ 	.short	0x0100
        /*0182*/ 	.byte	0x04
	.zero		1


	//   ....[7]....
        /*0184*/ 	.word	0x000006f0
        /*0188*/ 	.word	0x000000ff
        /*018c*/ 	.word	0x00000098
        /*0190*/ 	.short	0x0100
        /*0192*/ 	.byte	0x04
	.zero		1


	//   ....[8]....
        /*0194*/ 	.word	0x00000700
        /*0198*/ 	.word	0x000000ff
        /*019c*/ 	.word	0x00000020
        /*01a0*/ 	.short	0x0100
        /*01a2*/ 	.byte	0x04
	.zero		1


	//   ....[9]....
        /*01a4*/ 	.word	0x00000710
        /*01a8*/ 	.word	0x000000ff
        /*01ac*/ 	.word	0x000000a0
        /*01b0*/ 	.short	0x0100
        /*01b2*/ 	.byte	0x04
	.zero		1


	//   ....[10]....
        /*01b4*/ 	.word	0x00000720
        /*01b8*/ 	.word	0x000000ff
        /*01bc*/ 	.word	0x00000028
        /*01c0*/ 	.short	0x0100
        /*01c2*/ 	.byte	0x04
	.zero		1


	//   ....[11]....
        /*01c4*/ 	.word	0x00000730
        /*01c8*/ 	.word	0x000000ff
        /*01cc*/ 	.word	0x000000a8
        /*01d0*/ 	.short	0x0100
        /*01d2*/ 	.byte	0x04
	.zero		1


	//   ....[12]....
        /*01d4*/ 	.word	0x00000740
        /*01d8*/ 	.word	0x000000ff
        /*01dc*/ 	.word	0x00000030
        /*01e0*/ 	.short	0x0100
        /*01e2*/ 	.byte	0x04
	.zero		1


	//   ....[13]....
        /*01e4*/ 	.word	0x00000750
        /*01e8*/ 	.word	0x000000ff
        /*01ec*/ 	.word	0x000000b0
        /*01f0*/ 	.short	0x0100
        /*01f2*/ 	.byte	0x04
	.zero		1


	//   ....[14]....
        /*01f4*/ 	.word	0x00000760
        /*01f8*/ 	.word	0x000000ff
        /*01fc*/ 	.word	0x00000038
        /*0200*/ 	.short	0x0100
        /*0202*/ 	.byte	0x04
	.zero		1


	//   ....[15]....
        /*0204*/ 	.word	0x00000770
        /*0208*/ 	.word	0x000000ff
        /*020c*/ 	.word	0x000000b8
        /*0210*/ 	.short	0x0100
        /*0212*/ 	.byte	0x04
	.zero		1


	//   ....[16]....
        /*0214*/ 	.word	0x00000780
        /*0218*/ 	.word	0x000000ff
        /*021c*/ 	.word	0x00000040
        /*0220*/ 	.short	0x0100
        /*0222*/ 	.byte	0x04
	.zero		1


	//   ....[17]....
        /*0224*/ 	.word	0x00000790
        /*0228*/ 	.word	0x000000ff
        /*022c*/ 	.word	0x000000c0
        /*0230*/ 	.short	0x0100
        /*0232*/ 	.byte	0x04
	.zero		1


	//   ....[18]....
        /*0234*/ 	.word	0x000007a0
        /*0238*/ 	.word	0x000000ff
        /*023c*/ 	.word	0x00000048
        /*0240*/ 	.short	0x0100
        /*0242*/ 	.byte	0x04
	.zero		1


	//   ....[19]....
        /*0244*/ 	.word	0x000007b0
        /*0248*/ 	.word	0x000000ff
        /*024c*/ 	.word	0x000000c8
        /*0250*/ 	.short	0x0100
        /*0252*/ 	.byte	0x04
	.zero		1


	//   ....[20]....
        /*0254*/ 	.word	0x000007c0
        /*0258*/ 	.word	0x000000ff
        /*025c*/ 	.word	0x00000050
        /*0260*/ 	.short	0x0100
        /*0262*/ 	.byte	0x04
	.zero		1


	//   ....[21]....
        /*0264*/ 	.word	0x000007d0
        /*0268*/ 	.word	0x000000ff
        /*026c*/ 	.word	0x000000d0
        /*0270*/ 	.short	0x0100
        /*0272*/ 	.byte	0x04
	.zero		1


	//   ....[22]....
        /*0274*/ 	.word	0x000007e0
        /*0278*/ 	.word	0x000000ff
        /*027c*/ 	.word	0x00000058
        /*0280*/ 	.short	0x0100
        /*0282*/ 	.byte	0x04
	.zero		1


	//   ....[23]....
        /*0284*/ 	.word	0x000007f0
        /*0288*/ 	.word	0x000000ff
        /*028c*/ 	.word	0x000000d8
        /*0290*/ 	.short	0x0100
        /*0292*/ 	.byte	0x04
	.zero		1


	//   ....[24]....
        /*0294*/ 	.word	0x00000800
        /*0298*/ 	.word	0x000000ff
        /*029c*/ 	.word	0x00000060
        /*02a0*/ 	.short	0x0100
        /*02a2*/ 	.byte	0x04
	.zero		1


	//   ....[25]....
        /*02a4*/ 	.word	0x00000810
        /*02a8*/ 	.word	0x000000ff
        /*02ac*/ 	.word	0x000000e0
        /*02b0*/ 	.short	0x0100
        /*02b2*/ 	.byte	0x04
	.zero		1


	//   ....[26]....
        /*02b4*/ 	.word	0x00000820
        /*02b8*/ 	.word	0x000000ff
        /*02bc*/ 	.word	0x00000068
        /*02c0*/ 	.short	0x0100
        /*02c2*/ 	.byte	0x04
	.zero		1


	//   ....[27]....
        /*02c4*/ 	.word	0x00000830
        /*02c8*/ 	.word	0x000000ff
        /*02cc*/ 	.word	0x000000e8
        /*02d0*/ 	.short	0x0100
        /*02d2*/ 	.byte	0x04
	.zero		1


	//   ....[28]....
        /*02d4*/ 	.word	0x00000840
        /*02d8*/ 	.word	0x000000ff
        /*02dc*/ 	.word	0x00000070
        /*02e0*/ 	.short	0x0100
        /*02e2*/ 	.byte	0x04
	.zero		1


	//   ....[29]....
        /*02e4*/ 	.word	0x00000850
        /*02e8*/ 	.word	0x000000ff
        /*02ec*/ 	.word	0x000000f0
        /*02f0*/ 	.short	0x0100
        /*02f2*/ 	.byte	0x04
	.zero		1


	//   ....[30]....
        /*02f4*/ 	.word	0x00000860
        /*02f8*/ 	.word	0x000000ff
        /*02fc*/ 	.word	0x00000078
        /*0300*/ 	.short	0x0100
        /*0302*/ 	.byte	0x04
	.zero		1


	//   ....[31]....
        /*0304*/ 	.word	0x00000870
        /*0308*/ 	.word	0x000000ff
        /*030c*/ 	.word	0x000000f8
        /*0310*/ 	.short	0x0100
        /*0312*/ 	.byte	0x04
	.zero		1


	//   ....[32]....
        /*0314*/ 	.word	0x000009b0
        /*0318*/ 	.word	0x000000ff
        /*031c*/ 	.word	0x00000100
        /*0320*/ 	.short	0x0100
        /*0322*/ 	.byte	0x04
	.zero		1


	//   ....[33]....
        /*0324*/ 	.word	0x000009c0
        /*0328*/ 	.word	0x000000ff
        /*032c*/ 	.word	0x00000120
        /*0330*/ 	.short	0x0100
        /*0332*/ 	.byte	0x04
	.zero		1


	//   ....[34]....
        /*0334*/ 	.word	0x000009d0
        /*0338*/ 	.word	0x000000ff
        /*033c*/ 	.word	0x00000108
        /*0340*/ 	.short	0x0100
        /*0342*/ 	.byte	0x04
	.zero		1


	//   ....[35]....
        /*0344*/ 	.word	0x000009e0
        /*0348*/ 	.word	0x000000ff
        /*034c*/ 	.word	0x00000128
        /*0350*/ 	.short	0x0100
        /*0352*/ 	.byte	0x04
	.zero		1


	//   ....[36]....
        /*0354*/ 	.word	0x000009f0
        /*0358*/ 	.word	0x000000ff
        /*035c*/ 	.word	0x00000110
        /*0360*/ 	.short	0x0100
        /*0362*/ 	.byte	0x04
	.zero		1


	//   ....[37]....
        /*0364*/ 	.word	0x00000a00
        /*0368*/ 	.word	0x000000ff
        /*036c*/ 	.word	0x00000130
        /*0370*/ 	.short	0x0100
        /*0372*/ 	.byte	0x04
	.zero		1


	//   ....[38]....
        /*0374*/ 	.word	0x00000a10
        /*0378*/ 	.word	0x000000ff
        /*037c*/ 	.word	0x00000118
        /*0380*/ 	.short	0x0100
        /*0382*/ 	.byte	0x04
	.zero		1


	//   ....[39]....
        /*0384*/ 	.word	0x00000a20
        /*0388*/ 	.word	0x000000ff
        /*038c*/ 	.word	0x00000138
        /*0390*/ 	.short	0x0100
        /*0392*/ 	.byte	0x04
	.zero		1


	//   ....[40]....
        /*0394*/ 	.word	0x00000b10
        /*0398*/ 	.word	0x000000ff
        /*039c*/ 	.word	0x00000140
        /*03a0*/ 	.short	0x0100
        /*03a2*/ 	.byte	0x06
	.zero		1


	//   ....[41]....
        /*03a4*/ 	.word	0x00000b20
        /*03a8*/ 	.word	0x000000ff
        /*03ac*/ 	.word	0x00000148
        /*03b0*/ 	.short	0x0100
        /*03b2*/ 	.byte	0x06
	.zero		1


	//   ....[42]....
        /*03b4*/ 	.word	0x00000c60
        /*03b8*/ 	.word	0x000000ff
        /*03bc*/ 	.word	0x00000150
        /*03c0*/ 	.short	0x0100
        /*03c2*/ 	.byte	0x06
	.zero		1


	//   ....[43]....
        /*03c4*/ 	.word	0x00000c70
        /*03c8*/ 	.word	0x000000ff
        /*03cc*/ 	.word	0x00000160
        /*03d0*/ 	.short	0x0100
        /*03d2*/ 	.byte	0x06
	.zero		1


	//   ....[44]....
        /*03d4*/ 	.word	0x00000c80
        /*03d8*/ 	.word	0x000000ff
        /*03dc*/ 	.word	0x00000158
        /*03e0*/ 	.short	0x0100
        /*03e2*/ 	.byte	0x06
	.zero		1


	//   ....[45]....
        /*03e4*/ 	.word	0x00000c90
        /*03e8*/ 	.word	0x000000ff
        /*03ec*/ 	.word	0x00000168
        /*03f0*/ 	.short	0x0100
        /*03f2*/ 	.byte	0x06
	.zero		1


	//   ....[46]....
        /*03f4*/ 	.word	0x00000dc0
        /*03f8*/ 	.word	0x000000ff
        /*03fc*/ 	.word	0x00000170
        /*0400*/ 	.short	0x0100
        /*0402*/ 	.byte	0x04
	.zero		1


	//   ....[47]....
        /*0404*/ 	.word	0x00000dd0
        /*0408*/ 	.word	0x000000ff
        /*040c*/ 	.word	0x00000190
        /*0410*/ 	.short	0x0100
        /*0412*/ 	.byte	0x04
	.zero		1


	//   ....[48]....
        /*0414*/ 	.word	0x00000de0
        /*0418*/ 	.word	0x000000ff
        /*041c*/ 	.word	0x00000178
        /*0420*/ 	.short	0x0100
        /*0422*/ 	.byte	0x04
	.zero		1


	//   ....[49]....
        /*0424*/ 	.word	0x00000df0
        /*0428*/ 	.word	0x000000ff
        /*042c*/ 	.word	0x00000198
        /*0430*/ 	.short	0x0100
        /*0432*/ 	.byte	0x04
	.zero		1


	//   ....[50]....
        /*0434*/ 	.word	0x00000e00
        /*0438*/ 	.word	0x000000ff
        /*043c*/ 	.word	0x00000180
        /*0440*/ 	.short	0x0100
        /*0442*/ 	.byte	0x04
	.zero		1


	//   ....[51]....
        /*0444*/ 	.word	0x00000e10
        /*0448*/ 	.word	0x000000ff
        /*044c*/ 	.word	0x000001a0
        /*0450*/ 	.short	0x0100
        /*0452*/ 	.byte	0x04
	.zero		1


	//   ....[52]....
        /*0454*/ 	.word	0x00000e20
        /*0458*/ 	.word	0x000000ff
        /*045c*/ 	.word	0x00000188
        /*0460*/ 	.short	0x0100
        /*0462*/ 	.byte	0x04
	.zero		1


	//   ....[53]....
        /*0464*/ 	.word	0x00000e30
        /*0468*/ 	.word	0x000000ff
        /*046c*/ 	.word	0x000001a8
        /*0470*/ 	.short	0x0100
        /*0472*/ 	.byte	0x04
	.zero		1


	//   ....[54]....
        /*0474*/ 	.word	0x00000f30
        /*0478*/ 	.word	0x000000ff
        /*047c*/ 	.word	0x000001b0
        /*0480*/ 	.short	0x0100
        /*0482*/ 	.byte	0x04
	.zero		1


	//   ....[55]....
        /*0484*/ 	.word	0x00000f40
        /*0488*/ 	.word	0x000000ff
        /*048c*/ 	.word	0x000001c0
        /*0490*/ 	.short	0x0100
        /*0492*/ 	.byte	0x04
	.zero		1


	//   ....[56]....
        /*0494*/ 	.word	0x00000f50
        /*0498*/ 	.word	0x000000ff
        /*049c*/ 	.word	0x000001b8
        /*04a0*/ 	.short	0x0100
        /*04a2*/ 	.byte	0x04
	.zero		1


	//   ....[57]....
        /*04a4*/ 	.word	0x00000f60
        /*04a8*/ 	.word	0x000000ff
        /*04ac*/ 	.word	0x000001c8
        /*04b0*/ 	.short	0x0100
        /*04b2*/ 	.byte	0x04
	.zero		1


	//   ....[58]....
        /*04b4*/ 	.word	0x00001060
        /*04b8*/ 	.word	0x000000ff
        /*04bc*/ 	.word	0x000001d0
        /*04c0*/ 	.short	0x0100
        /*04c2*/ 	.byte	0x06
	.zero		1


	//   ....[59]....
        /*04c4*/ 	.word	0x00001d10
        /*04c8*/ 	.word	0x00000000
        /*04cc*/ 	.word	0x000001c0
        /*04d0*/ 	.short	0x010a
        /*04d2*/ 	.byte	0xff
	.zero		1


	//   ....[60]....
        /*04d4*/ 	.word	0x00001d30
        /*04d8*/ 	.word	0x00000000
        /*04dc*/ 	.word	0x000001b0
        /*04e0*/ 	.short	0x0101
        /*04e2*/ 	.byte	0xff
	.zero		1


	//   ....[61]....
        /*04e4*/ 	.word	0x00001de0
        /*04e8*/ 	.word	0x000000ff
        /*04ec*/ 	.word	0x00000080
        /*04f0*/ 	.short	0x010a
        /*04f2*/ 	.byte	0x04
	.zero		1


	//   ....[62]....
        /*04f4*/ 	.word	0x00001eb0
        /*04f8*/ 	.word	0x000000ff
        /*04fc*/ 	.word	0x00000080
        /*0500*/ 	.short	0x010a
        /*0502*/ 	.byte	0x21
	.zero		1


	//   ....[63]....
        /*0504*/ 	.word	0x00002060
        /*0508*/ 	.word	0x000000ff
        /*050c*/ 	.word	0x00000080
        /*0510*/ 	.short	0x010a
        /*0512*/ 	.byte	0x05
	.zero		1


	//   ....[64]....
        /*0514*/ 	.word	0x00002180
        /*0518*/ 	.word	0x000000ff
        /*051c*/ 	.word	0x00000148
        /*0520*/ 	.short	0x0101
        /*0522*/ 	.byte	0x0d
	.zero		1


	//   ....[65]....
        /*0524*/ 	.word	0x000021a0
        /*0528*/ 	.word	0x000000ff
        /*052c*/ 	.word	0x00000080
        /*0530*/ 	.short	0x010a
        /*0532*/ 	.byte	0x04
	.zero		1


	//   ....[66]....
        /*0534*/ 	.word	0x00002220
        /*0538*/ 	.word	0x000000ff
        /*053c*/ 	.word	0x00000080
        /*0540*/ 	.short	0x010a
        /*0542*/ 	.byte	0x09
	.zero		1


	//   ....[67]....
        /*0544*/ 	.word	0x000023f0
        /*0548*/ 	.word	0x000000ff
        /*054c*/ 	.word	0x00000080
        /*0550*/ 	.short	0x010a
        /*0552*/ 	.byte	0x05
	.zero		1


	//   ....[68]....
        /*0554*/ 	.word	0x00002500
        /*0558*/ 	.word	0x00000003
        /*055c*/ 	.word	0x00000150
        /*0560*/ 	.short	0x010a
        /*0562*/ 	.byte	0xff
	.zero		1


	//   ....[69]....
        /*0564*/ 	.word	0x00002650
        /*0568*/ 	.word	0x00000000
        /*056c*/ 	.word	0x00000000
        /*0570*/ 	.short	0x0101
        /*0572*/ 	.byte	0xff
	.zero		1


	//   ....[70]....
        /*0574*/ 	.word	0x00002c10
        /*0578*/ 	.word	0x000000ff
        /*057c*/ 	.word	0x00000000
        /*0580*/ 	.short	0x010a
        /*0582*/ 	.byte	0x04
	.zero		1


	//   ....[71]....
        /*0584*/ 	.word	0x00002ca0
        /*0588*/ 	.word	0x000000ff
        /*058c*/ 	.word	0x00000000
        /*0590*/ 	.short	0x010a
        /*0592*/ 	.byte	0x05
	.zero		1


	//   ....[72]....
        /*0594*/ 	.word	0x00002d30
        /*0598*/ 	.word	0x000000ff
        /*059c*/ 	.word	0x00000000
        /*05a0*/ 	.short	0x010a
        /*05a2*/ 	.byte	0x05
	.zero		1


	//   ....[73]....
        /*05a4*/ 	.word	0x00002dc0
        /*05a8*/ 	.word	0x000000ff
        /*05ac*/ 	.word	0x00000000
        /*05b0*/ 	.short	0x010a
        /*05b2*/ 	.byte	0x05
	.zero		1


	//   ....[74]....
        /*05b4*/ 	.word	0x00002e50
        /*05b8*/ 	.word	0x000000ff
        /*05bc*/ 	.word	0x00000000
        /*05c0*/ 	.short	0x010a
        /*05c2*/ 	.byte	0x05
	.zero		1


	//   ....[75]....
        /*05c4*/ 	.word	0x00002ee0
        /*05c8*/ 	.word	0x000000ff
        /*05cc*/ 	.word	0x00000000
        /*05d0*/ 	.short	0x010a
        /*05d2*/ 	.byte	0x05
	.zero		1


	//   ....[76]....
        /*05d4*/ 	.word	0x00002f70
        /*05d8*/ 	.word	0x000000ff
        /*05dc*/ 	.word	0x00000000
        /*05e0*/ 	.short	0x010a
        /*05e2*/ 	.byte	0x05
	.zero		1


	//   ....[77]....
        /*05e4*/ 	.word	0x00003000
        /*05e8*/ 	.word	0x000000ff
        /*05ec*/ 	.word	0x00000000
        /*05f0*/ 	.short	0x010a
        /*05f2*/ 	.byte	0x05
	.zero		1


	//   ....[78]....
        /*05f4*/ 	.word	0x00003090
        /*05f8*/ 	.word	0x000000ff
        /*05fc*/ 	.word	0x00000000
        /*0600*/ 	.short	0x010a
        /*0602*/ 	.byte	0x05
	.zero		1


	//   ....[79]....
        /*0604*/ 	.word	0x00003120
        /*0608*/ 	.word	0x000000ff
        /*060c*/ 	.word	0x00000000
        /*0610*/ 	.short	0x010a
        /*0612*/ 	.byte	0x05
	.zero		1


	//   ....[80]....
        /*0614*/ 	.word	0x000031b0
        /*0618*/ 	.word	0x000000ff
        /*061c*/ 	.word	0x00000000
        /*0620*/ 	.short	0x010a
        /*0622*/ 	.byte	0x05
	.zero		1


	//   ....[81]....
        /*0624*/ 	.word	0x00003240
        /*0628*/ 	.word	0x000000ff
        /*062c*/ 	.word	0x00000000
        /*0630*/ 	.short	0x010a
        /*0632*/ 	.byte	0x05
	.zero		1


	//   ....[82]....
        /*0634*/ 	.word	0x000032d0
        /*0638*/ 	.word	0x000000ff
        /*063c*/ 	.word	0x00000000
        /*0640*/ 	.short	0x010a
        /*0642*/ 	.byte	0x05
	.zero		1


	//   ....[83]....
        /*0644*/ 	.word	0x00003360
        /*0648*/ 	.word	0x000000ff
        /*064c*/ 	.word	0x00000000
        /*0650*/ 	.short	0x010a
        /*0652*/ 	.byte	0x05
	.zero		1


	//   ....[84]....
        /*0654*/ 	.word	0x000033f0
        /*0658*/ 	.word	0x000000ff
        /*065c*/ 	.word	0x00000000
        /*0660*/ 	.short	0x010a
        /*0662*/ 	.byte	0x05
	.zero		1


	//   ....[85]....
        /*0664*/ 	.word	0x00003490
        /*0668*/ 	.word	0x00000000
        /*066c*/ 	.word	0x00000000
        /*0670*/ 	.short	0x010a
        /*0672*/ 	.byte	0xff
	.zero		1


	//   ....[86]....
        /*0674*/ 	.word	0x000035d0
        /*0678*/ 	.word	0x00000000
        /*067c*/ 	.word	0x000001b0
        /*0680*/ 	.short	0x010a
        /*0682*/ 	.byte	0xff
	.zero		1


	//   ....[87]....
        /*0684*/ 	.word	0x00003640
        /*0688*/ 	.word	0x00000004
        /*068c*/ 	.word	0x00000000
        /*0690*/ 	.short	0x0101
        /*0692*/ 	.byte	0xff
	.zero		1


	//   ....[88]....
        /*0694*/ 	.word	0x00003660
        /*0698*/ 	.word	0x000000ff
        /*069c*/ 	.word	0x00000160
        /*06a0*/ 	.short	0x010a
        /*06a2*/ 	.byte	0x04
	.zero		1


	//   ....[89]....
        /*06a4*/ 	.word	0x00003780
        /*06a8*/ 	.word	0x00000000
        /*06ac*/ 	.word	0x00000150
        /*06b0*/ 	.short	0x010a
        /*06b2*/ 	.byte	0xff
	.zero		1


	//   ....[90]....
        /*06b4*/ 	.word	0x00003880
        /*06b8*/ 	.word	0x00000000
        /*06bc*/ 	.word	0x00000000
        /*06c0*/ 	.short	0x0101
        /*06c2*/ 	.byte	0xff
	.zero		1


	//   ....[91]....
        /*06c4*/ 	.word	0x00003910
        /*06c8*/ 	.word	0x000000ff
        /*06cc*/ 	.word	0x00000160
        /*06d0*/ 	.short	0x0106
        /*06d2*/ 	.byte	0x04
	.zero		1


	//   ....[92]....
        /*06d4*/ 	.word	0x00003930
        /*06d8*/ 	.word	0x000000ff
        /*06dc*/ 	.word	0x00000160
        /*06e0*/ 	.short	0x010a
        /*06e2*/ 	.byte	0x04
	.zero		1


	//   ....[93]....
        /*06e4*/ 	.word	0x000039c0
        /*06e8*/ 	.word	0x000000ff
        /*06ec*/ 	.word	0x00000160
        /*06f0*/ 	.short	0x0106
        /*06f2*/ 	.byte	0x07
	.zero		1


	//   ....[94]....
        /*06f4*/ 	.word	0x00003a00
        /*06f8*/ 	.word	0x00000000
        /*06fc*/ 	.word	0x00000160
        /*0700*/ 	.short	0x010a
        /*0702*/ 	.byte	0xff
	.zero		1


	//   ....[95]....
        /*0704*/ 	.word	0x00003c50
        /*0708*/ 	.word	0x000000ff
        /*070c*/ 	.word	0x00000008
        /*0710*/ 	.short	0x010a
        /*0712*/ 	.byte	0x05
	.zero		1


	//   ....[96]....
        /*0714*/ 	.word	0x00003c70
        /*0718*/ 	.word	0x000000ff
        /*071c*/ 	.word	0x00000008
        /*0720*/ 	.short	0x010a
        /*0722*/ 	.byte	0x05
	.zero		1


	//   ....[97]....
        /*0724*/ 	.word	0x00003e00
        /*0728*/ 	.word	0x000000ff
        /*072c*/ 	.word	0x00000008
        /*0730*/ 	.short	0x010a
        /*0732*/ 	.byte	0x05
	.zero		1


	//   ....[98]....
        /*0734*/ 	.word	0x00003e20
        /*0738*/ 	.word	0x000000ff
        /*073c*/ 	.word	0x00000008
        /*0740*/ 	.short	0x010a
        /*0742*/ 	.byte	0x05
	.zero		1


	//   ....[99]....
        /*0744*/ 	.word	0x00003ee0
        /*0748*/ 	.word	0x000000ff
        /*074c*/ 	.word	0x00000000
        /*0750*/ 	.short	0x0101
        /*0752*/ 	.byte	0x04
	.zero		1


	//   ....[100]....
        /*0754*/ 	.word	0x000041e0
        /*0758*/ 	.word	0x00000000
        /*075c*/ 	.word	0x00000150
        /*0760*/ 	.short	0x010a
        /*0762*/ 	.byte	0xff
	.zero		1


	//   ....[101]....
        /*0764*/ 	.word	0x000042a0
        /*0768*/ 	.word	0x00000000
        /*076c*/ 	.word	0x00000000
        /*0770*/ 	.short	0x0101
        /*0772*/ 	.byte	0xff
	.zero		1


	//   ....[102]....
        /*0774*/ 	.word	0x00004360
        /*0778*/ 	.word	0x000000ff
        /*077c*/ 	.word	0x00000000
        /*0780*/ 	.short	0x010a
        /*0782*/ 	.byte	0x04
	.zero		1


	//   ....[103]....
        /*0784*/ 	.word	0x00004370
        /*0788*/ 	.word	0x000000ff
        /*078c*/ 	.word	0x00000190
        /*0790*/ 	.short	0x010a
        /*0792*/ 	.byte	0x17
	.zero		1


	//   ....[104]....
        /*0794*/ 	.word	0x00004420
        /*0798*/ 	.word	0x000000ff
        /*079c*/ 	.word	0x00000000
        /*07a0*/ 	.short	0x010a
        /*07a2*/ 	.byte	0x05
	.zero		1


	//   ....[105]....
        /*07a4*/ 	.word	0x00004560
        /*07a8*/ 	.word	0x000000ff
        /*07ac*/ 	.word	0x00000000
        /*07b0*/ 	.short	0x010a
        /*07b2*/ 	.byte	0x04
	.zero		1


	//   ....[106]....
        /*07b4*/ 	.word	0x000047b0
        /*07b8*/ 	.word	0x000000ff
        /*07bc*/ 	.word	0x00000000
        /*07c0*/ 	.short	0x010a
        /*07c2*/ 	.byte	0x04
	.zero		1


	//   ....[107]....
        /*07c4*/ 	.word	0x00004840
        /*07c8*/ 	.word	0x000000ff
        /*07cc*/ 	.word	0x00000000
        /*07d0*/ 	.short	0x010a
        /*07d2*/ 	.byte	0x05
	.zero		1


	//   ....[108]....
        /*07d4*/ 	.word	0x000048d0
        /*07d8*/ 	.word	0x000000ff
        /*07dc*/ 	.word	0x00000000
        /*07e0*/ 	.short	0x010a
        /*07e2*/ 	.byte	0x05
	.zero		1


	//   ....[109]....
        /*07e4*/ 	.word	0x00004970
        /*07e8*/ 	.word	0x00000000
        /*07ec*/ 	.word	0x00000000
        /*07f0*/ 	.short	0x010a
        /*07f2*/ 	.byte	0xff
	.zero		1


	//   ....[110]....
        /*07f4*/ 	.word	0x000049b0
        /*07f8*/ 	.word	0x00000000
        /*07fc*/ 	.word	0x00000000
        /*0800*/ 	.short	0x010a
        /*0802*/ 	.byte	0xff
	.zero		1


	//   ....[111]....
        /*0804*/ 	.word	0x00004a20
        /*0808*/ 	.word	0x000000ff
        /*080c*/ 	.word	0x00000000
        /*0810*/ 	.short	0x0101
        /*0812*/ 	.byte	0x04
	.zero		1


	//   ....[112]....
        /*0814*/ 	.word	0x00004a60
        /*0818*/ 	.word	0x000000ff
        /*081c*/ 	.word	0x000001d0
        /*0820*/ 	.short	0x010a
        /*0822*/ 	.byte	0x11
	.zero		1


	//   ....[113]....
        /*0824*/ 	.word	0x00004ab0
        /*0828*/ 	.word	0x000000ff
        /*082c*/ 	.word	0x00000000
        /*0830*/ 	.short	0x0101
        /*0832*/ 	.byte	0x04
	.zero		1


	//   ....[114]....
        /*0834*/ 	.word	0x00004fd0
        /*0838*/ 	.word	0x00000008
        /*083c*/ 	.word	0x00000150
        /*0840*/ 	.short	0x010a
        /*0842*/ 	.byte	0xff
	.zero		1


	//   ....[115]....
        /*0844*/ 	.word	0x00005140
        /*0848*/ 	.word	0x00000000
        /*084c*/ 	.word	0x00000000
        /*0850*/ 	.short	0x0101
        /*0852*/ 	.byte	0xff
	.zero		1


	//   ....[116]....
        /*0854*/ 	.word	0x00005620
        /*0858*/ 	.word	0x000000ff
        /*085c*/ 	.word	0x00000148
        /*0860*/ 	.short	0x010a
        /*0862*/ 	.byte	0x15
	.zero		1


	//   ....[117]....
        /*0864*/ 	.word	0x000057b0
        /*0868*/ 	.word	0x000000ff
        /*086c*/ 	.word	0x00000120
        /*0870*/ 	.short	0x010a
        /*0872*/ 	.byte	0x15
	.zero		1


	//   ....[118]....
        /*0874*/ 	.word	0x00005900
        /*0878*/ 	.word	0x000000ff
        /*087c*/ 	.word	0x00000100
        /*0880*/ 	.short	0x010b
        /*0882*/ 	.byte	0x15
	.zero		1


	//   ....[119]....
        /*0884*/ 	.word	0x00005910
        /*0888*/ 	.word	0x000000ff
        /*088c*/ 	.word	0x00000000
        /*0890*/ 	.short	0x0101
        /*0892*/ 	.byte	0x2b
	.zero		1


	//   ....[120]....
        /*0894*/ 	.word	0x00005920
        /*0898*/ 	.word	0x000000ff
        /*089c*/ 	.word	0x00000128
        /*08a0*/ 	.short	0x010a
        /*08a2*/ 	.byte	0x15
	.zero		1


	//   ....[121]....
        /*08a4*/ 	.word	0x00005a70
        /*08a8*/ 	.word	0x000000ff
        /*08ac*/ 	.word	0x00000108
        /*08b0*/ 	.short	0x010b
        /*08b2*/ 	.byte	0x15
	.zero		1


	//   ....[122]....
        /*08b4*/ 	.word	0x00005a80
        /*08b8*/ 	.word	0x000000ff
        /*08bc*/ 	.word	0x00000000
        /*08c0*/ 	.short	0x0101
        /*08c2*/ 	.byte	0x29
	.zero		1


	//   ....[123]....
        /*08c4*/ 	.word	0x00005a90
        /*08c8*/ 	.word	0x000000ff
        /*08cc*/ 	.word	0x00000130
        /*08d0*/ 	.short	0x010a
        /*08d2*/ 	.byte	0x15
	.zero		1


	//   ....[124]....
        /*08d4*/ 	.word	0x00005bf0
        /*08d8*/ 	.word	0x000000ff
        /*08dc*/ 	.word	0x00000110
        /*08e0*/ 	.short	0x010b
        /*08e2*/ 	.byte	0x15
	.zero		1


	//   ....[125]....
        /*08e4*/ 	.word	0x00005c00
        /*08e8*/ 	.word	0x000000ff
        /*08ec*/ 	.word	0x00000000
        /*08f0*/ 	.short	0x0101
        /*08f2*/ 	.byte	0x28
	.zero		1


	//   ....[126]....
        /*08f4*/ 	.word	0x00005c10
        /*08f8*/ 	.word	0x000000ff
        /*08fc*/ 	.word	0x00000138
        /*0900*/ 	.short	0x010a
        /*0902*/ 	.byte	0x15
	.zero		1


	//   ....[127]....
        /*0904*/ 	.word	0x00005e10
        /*0908*/ 	.word	0x000000ff
        /*090c*/ 	.word	0x00000118
        /*0910*/ 	.short	0x010b
        /*0912*/ 	.byte	0x15
	.zero		1


	//   ....[128]....
        /*0914*/ 	.word	0x00005e20
        /*0918*/ 	.word	0x000000ff
        /*091c*/ 	.word	0x00000000
        /*0920*/ 	.short	0x0101
        /*0922*/ 	.byte	0x27
	.zero		1


	//   ....[129]....
        /*0924*/ 	.word	0x00005e50
        /*0928*/ 	.word	0x000000ff
        /*092c*/ 	.word	0x00000120
        /*0930*/ 	.short	0x010a
        /*0932*/ 	.byte	0x15
	.zero		1


	//   ....[130]....
        /*0934*/ 	.word	0x00005e70
        /*0938*/ 	.word	0x000000ff
        /*093c*/ 	.word	0x00000128
        /*0940*/ 	.short	0x010a
        /*0942*/ 	.byte	0x15
	.zero		1


	//   ....[131]....
        /*0944*/ 	.word	0x00005e90
        /*0948*/ 	.word	0x000000ff
        /*094c*/ 	.word	0x00000130
        /*0950*/ 	.short	0x010a
        /*0952*/ 	.byte	0x15
	.zero		1


	//   ....[132]....
        /*0954*/ 	.word	0x00005ed0
        /*0958*/ 	.word	0x00000000
        /*095c*/ 	.word	0x00000138
        /*0960*/ 	.short	0x010a
        /*0962*/ 	.byte	0xff
	.zero		1


	//   ....[133]....
        /*0964*/ 	.word	0x000061e0
        /*0968*/ 	.word	0x00000003
        /*096c*/ 	.word	0x00000150
        /*0970*/ 	.short	0x010a
        /*0972*/ 	.byte	0xff
	.zero		1


	//   ....[134]....
        /*0974*/ 	.word	0x00006360
        /*0978*/ 	.word	0x00000000
        /*097c*/ 	.word	0x00000000
        /*0980*/ 	.short	0x0101
        /*0982*/ 	.byte	0xff
	.zero		1


	//   ....[135]....
        /*0984*/ 	.word	0x00006ea0
        /*0988*/ 	.word	0x000000ff
        /*098c*/ 	.word	0x00000100
        /*0990*/ 	.short	0x010a
        /*0992*/ 	.byte	0x2c
	.zero		1


	//   ....[136]....
        /*0994*/ 	.word	0x00006ee0
        /*0998*/ 	.word	0x00000062
        /*099c*/ 	.word	0x00000170
        /*09a0*/ 	.short	0x010a
        /*09a2*/ 	.byte	0xff
	.zero		1


	//   ....[137]....
        /*09a4*/ 	.word	0x00006fd0
        /*09a8*/ 	.word	0x000000ff
        /*09ac*/ 	.word	0x00000100
        /*09b0*/ 	.short	0x010a
        /*09b2*/ 	.byte	0x2c
	.zero		1


	//   ....[138]....
        /*09b4*/ 	.word	0x000070c0
        /*09b8*/ 	.word	0x00000062
        /*09bc*/ 	.word	0x00000170
        /*09c0*/ 	.short	0x010a
        /*09c2*/ 	.byte	0xff
	.zero		1


	//   ....[139]....
        /*09c4*/ 	.word	0x00007b90
        /*09c8*/ 	.word	0x00000000
        /*09cc*/ 	.word	0x00000000
        /*09d0*/ 	.short	0x0101
        /*09d2*/ 	.byte	0xff
	.zero		1


	//   ....[140]....
        /*09d4*/ 	.word	0x00007ba0
        /*09d8*/ 	.word	0x00000003
        /*09dc*/ 	.word	0x00000100
        /*09e0*/ 	.short	0x010a
        /*09e2*/ 	.byte	0xff
	.zero		1


	//   ....[141]....
        /*09e4*/ 	.word	0x00007c80
        /*09e8*/ 	.word	0x00000003
        /*09ec*/ 	.word	0x00000100
        /*09f0*/ 	.short	0x010a
        /*09f2*/ 	.byte	0xff
	.zero		1


	//   ....[142]....
        /*09f4*/ 	.word	0x000087f0
        /*09f8*/ 	.word	0x00000068
        /*09fc*/ 	.word	0x00000000
        /*0a00*/ 	.short	0x0101
        /*0a02*/ 	.byte	0xff
	.zero		1


	//   ....[143]....
        /*0a04*/ 	.word	0x00008810
        /*0a08*/ 	.word	0x0000003e
        /*0a0c*/ 	.word	0x00000100
        /*0a10*/ 	.short	0x010a
        /*0a12*/ 	.byte	0xff
	.zero		1


	//   ....[144]....
        /*0a14*/ 	.word	0x000088e0
        /*0a18*/ 	.word	0x0000003e
        /*0a1c*/ 	.word	0x00000100
        /*0a20*/ 	.short	0x010a
        /*0a22*/ 	.byte	0xff
	.zero		1


	//   ....[145]....
        /*0a24*/ 	.word	0x00009440
        /*0a28*/ 	.word	0x0000003e
        /*0a2c*/ 	.word	0x00000000
        /*0a30*/ 	.short	0x0101
        /*0a32*/ 	.byte	0xff
	.zero		1


	//   ....[146]....
        /*0a34*/ 	.word	0x00009460
        /*0a38*/ 	.word	0x0000003d
        /*0a3c*/ 	.word	0x00000100
        /*0a40*/ 	.short	0x010a
        /*0a42*/ 	.byte	0xff
	.zero		1


	//   ....[147]....
        /*0a44*/ 	.word	0x00009530
        /*0a48*/ 	.word	0x0000003d
        /*0a4c*/ 	.word	0x00000100
        /*0a50*/ 	.short	0x010a
        /*0a52*/ 	.byte	0xff
	.zero		1


	//   ....[148]....
        /*0a54*/ 	.word	0x00009800
        /*0a58*/ 	.word	0x00000062
        /*0a5c*/ 	.word	0x00000000
        /*0a60*/ 	.short	0x0101
        /*0a62*/ 	.byte	0xff
	.zero		1


	//   ....[149]....
        /*0a64*/ 	.word	0x0000a0e0
        /*0a68*/ 	.word	0x00000002
        /*0a6c*/ 	.word	0x00000000
        /*0a70*/ 	.short	0x0101
        /*0a72*/ 	.byte	0xff
	.zero		1


	//   ....[150]....
        /*0a74*/ 	.word	0x0000a390
        /*0a78*/ 	.word	0x000000ff
        /*0a7c*/ 	.word	0x00000000
        /*0a80*/ 	.short	0x0101
        /*0a82*/ 	.byte	0x04
	.zero		1


	//   ....[151]....
        /*0a84*/ 	.word	0x0000a3b0
        /*0a88*/ 	.word	0x00000000
        /*0a8c*/ 	.word	0x000001c0
        /*0a90*/ 	.short	0x010a
        /*0a92*/ 	.byte	0xff
	.zero		1


	//   ....[152]....
        /*0a94*/ 	.word	0x0000a410
        /*0a98*/ 	.word	0x00000000
        /*0a9c*/ 	.word	0x00000080
        /*0aa0*/ 	.short	0x010a
        /*0aa2*/ 	.byte	0xff
	.zero		1


	//   ....[153]....
        /*0aa4*/ 	.word	0x0000a470
        /*0aa8*/ 	.word	0x00000000
        /*0aac*/ 	.word	0x00000080
        /*0ab0*/ 	.short	0x010a
        /*0ab2*/ 	.byte	0xff
	.zero		1


	//   ....[154]....
        /*0ab4*/ 	.word	0x0000a4c0
        /*0ab8*/ 	.word	0x00000003
        /*0abc*/ 	.word	0x00000150
        /*0ac0*/ 	.short	0x010a
        /*0ac2*/ 	.byte	0xff
	.zero		1


	//   ....[155]....
        /*0ac4*/ 	.word	0x0000a520
        /*0ac8*/ 	.word	0x00000000
        /*0acc*/ 	.word	0x00000000
        /*0ad0*/ 	.short	0x010a
        /*0ad2*/ 	.byte	0xff
	.zero		1


	//   ....[156]....
        /*0ad4*/ 	.word	0x0000a580
        /*0ad8*/ 	.word	0x00000000
        /*0adc*/ 	.word	0x00000000
        /*0ae0*/ 	.short	0x010a
        /*0ae2*/ 	.byte	0xff
	.zero		1


	//   ....[157]....
        /*0ae4*/ 	.word	0x0000a5e0
        /*0ae8*/ 	.word	0x00000000
        /*0aec*/ 	.word	0x00000000
        /*0af0*/ 	.short	0x010a
        /*0af2*/ 	.byte	0xff
	.zero		1


	//   ....[158]....
        /*0af4*/ 	.word	0x0000a640
        /*0af8*/ 	.word	0x00000000
        /*0afc*/ 	.word	0x00000000
        /*0b00*/ 	.short	0x010a
        /*0b02*/ 	.byte	0xff
	.zero		1


	//   ....[159]....
        /*0b04*/ 	.word	0x0000a6a0
        /*0b08*/ 	.word	0x00000000
        /*0b0c*/ 	.word	0x00000000
        /*0b10*/ 	.short	0x010a
        /*0b12*/ 	.byte	0xff
	.zero		1


	//   ....[160]....
        /*0b14*/ 	.word	0x0000a700
        /*0b18*/ 	.word	0x00000000
        /*0b1c*/ 	.word	0x00000000
        /*0b20*/ 	.short	0x010a
        /*0b22*/ 	.byte	0xff
	.zero		1


	//   ....[161]....
        /*0b24*/ 	.word	0x0000a760
        /*0b28*/ 	.word	0x00000000
        /*0b2c*/ 	.word	0x00000000
        /*0b30*/ 	.short	0x010a
        /*0b32*/ 	.byte	0xff
	.zero		1


	//   ....[162]....
        /*0b34*/ 	.word	0x0000a7c0
        /*0b38*/ 	.word	0x00000000
        /*0b3c*/ 	.word	0x00000000
        /*0b40*/ 	.short	0x010a
        /*0b42*/ 	.byte	0xff
	.zero		1


	//   ....[163]....
        /*0b44*/ 	.word	0x0000a820
        /*0b48*/ 	.word	0x00000000
        /*0b4c*/ 	.word	0x00000000
        /*0b50*/ 	.short	0x010a
        /*0b52*/ 	.byte	0xff
	.zero		1


	//   ....[164]....
        /*0b54*/ 	.word	0x0000a880
        /*0b58*/ 	.word	0x00000000
        /*0b5c*/ 	.word	0x00000000
        /*0b60*/ 	.short	0x010a
        /*0b62*/ 	.byte	0xff
	.zero		1


	//   ....[165]....
        /*0b64*/ 	.word	0x0000a8e0
        /*0b68*/ 	.word	0x00000000
        /*0b6c*/ 	.word	0x00000000
        /*0b70*/ 	.short	0x010a
        /*0b72*/ 	.byte	0xff
	.zero		1


	//   ....[166]....
        /*0b74*/ 	.word	0x0000a940
        /*0b78*/ 	.word	0x00000000
        /*0b7c*/ 	.word	0x00000000
        /*0b80*/ 	.short	0x010a
        /*0b82*/ 	.byte	0xff
	.zero		1


	//   ....[167]....
        /*0b84*/ 	.word	0x0000a9a0
        /*0b88*/ 	.word	0x00000000
        /*0b8c*/ 	.word	0x00000000
        /*0b90*/ 	.short	0x010a
        /*0b92*/ 	.byte	0xff
	.zero		1


	//   ....[168]....
        /*0b94*/ 	.word	0x0000aa00
        /*0b98*/ 	.word	0x00000000
        /*0b9c*/ 	.word	0x00000000
        /*0ba0*/ 	.short	0x010a
        /*0ba2*/ 	.byte	0xff
	.zero		1


	//   ....[169]....
        /*0ba4*/ 	.word	0x0000aa60
        /*0ba8*/ 	.word	0x00000000
        /*0bac*/ 	.word	0x00000000
        /*0bb0*/ 	.short	0x010a
        /*0bb2*/ 	.byte	0xff
	.zero		1


	//   ....[170]....
        /*0bb4*/ 	.word	0x0000aab0
        /*0bb8*/ 	.word	0x00000000
        /*0bbc*/ 	.word	0x000001b0
        /*0bc0*/ 	.short	0x010a
        /*0bc2*/ 	.byte	0xff
	.zero		1


	//   ....[171]....
        /*0bc4*/ 	.word	0x0000ab10
        /*0bc8*/ 	.word	0x00000000
        /*0bcc*/ 	.word	0x00000160
        /*0bd0*/ 	.short	0x010a
        /*0bd2*/ 	.byte	0xff
	.zero		1


	//   ....[172]....
        /*0bd4*/ 	.word	0x0000ab60
        /*0bd8*/ 	.word	0x00000000
        /*0bdc*/ 	.word	0x00000150
        /*0be0*/ 	.short	0x010a
        /*0be2*/ 	.byte	0xff
	.zero		1


	//   ....[173]....
        /*0be4*/ 	.word	0x0000abc0
        /*0be8*/ 	.word	0x00000000
        /*0bec*/ 	.word	0x00000160
        /*0bf0*/ 	.short	0x010a
        /*0bf2*/ 	.byte	0xff
	.zero		1


	//   ....[174]....
        /*0bf4*/ 	.word	0x0000ac20
        /*0bf8*/ 	.word	0x00000005
        /*0bfc*/ 	.word	0x00000008
        /*0c00*/ 	.short	0x010a
        /*0c02*/ 	.byte	0xff
	.zero		1


	//   ....[175]....
        /*0c04*/ 	.word	0x0000ad10
        /*0c08*/ 	.word	0x00000003
        /*0c0c*/ 	.word	0x00000008
        /*0c10*/ 	.short	0x010a
        /*0c12*/ 	.byte	0xff
	.zero		1


	//   ....[176]....
        /*0c14*/ 	.word	0x0000ad60
        /*0c18*/ 	.word	0x00000000
        /*0c1c*/ 	.word	0x00000150
        /*0c20*/ 	.short	0x010a
        /*0c22*/ 	.byte	0xff
	.zero		1


	//   ....[177]....
        /*0c24*/ 	.word	0x0000adc0
        /*0c28*/ 	.word	0x00000000
        /*0c2c*/ 	.word	0x00000190
        /*0c30*/ 	.short	0x010a
        /*0c32*/ 	.byte	0xff
	.zero		1


	//   ....[178]....
        /*0c34*/ 	.word	0x0000ae20
        /*0c38*/ 	.word	0x00000000
        /*0c3c*/ 	.word	0x00000000
        /*0c40*/ 	.short	0x010a
        /*0c42*/ 	.byte	0xff
	.zero		1


	//   ....[179]....
        /*0c44*/ 	.word	0x0000ae80
        /*0c48*/ 	.word	0x00000000
        /*0c4c*/ 	.word	0x00000000
        /*0c50*/ 	.short	0x010a
        /*0c52*/ 	.byte	0xff
	.zero		1


	//   ....[180]....
        /*0c54*/ 	.word	0x0000aee0
        /*0c58*/ 	.word	0x00000000
        /*0c5c*/ 	.word	0x00000000
        /*0c60*/ 	.short	0x010a
        /*0c62*/ 	.byte	0xff
	.zero		1


	//   ....[181]....
        /*0c64*/ 	.word	0x0000af40
        /*0c68*/ 	.word	0x00000000
        /*0c6c*/ 	.word	0x00000000
        /*0c70*/ 	.short	0x010a
        /*0c72*/ 	.byte	0xff
	.zero		1


	//   ....[182]....
        /*0c74*/ 	.word	0x0000afa0
        /*0c78*/ 	.word	0x00000000
        /*0c7c*/ 	.word	0x000001d0
        /*0c80*/ 	.short	0x010a
        /*0c82*/ 	.byte	0xff
	.zero		1


	//   ....[183]....
        /*0c84*/ 	.word	0x0000aff0
        /*0c88*/ 	.word	0x00000008
        /*0c8c*/ 	.word	0x00000150
        /*0c90*/ 	.short	0x010a
        /*0c92*/ 	.byte	0xff
	.zero		1


	//   ....[184]....
        /*0c94*/ 	.word	0x0000b050
        /*0c98*/ 	.word	0x00000000
        /*0c9c*/ 	.word	0x00000148
        /*0ca0*/ 	.short	0x010a
        /*0ca2*/ 	.byte	0xff
	.zero		1


	//   ....[185]....
        /*0ca4*/ 	.word	0x0000b0b0
        /*0ca8*/ 	.word	0x00000005
        /*0cac*/ 	.word	0x00000120
        /*0cb0*/ 	.short	0x010a
        /*0cb2*/ 	.byte	0xff
	.zero		1


	//   ....[186]....
        /*0cb4*/ 	.word	0x0000b110
        /*0cb8*/ 	.word	0x00000005
        /*0cbc*/ 	.word	0x00000128
        /*0cc0*/ 	.short	0x010a
        /*0cc2*/ 	.byte	0xff
	.zero		1


	//   ....[187]....
        /*0cc4*/ 	.word	0x0000b170
        /*0cc8*/ 	.word	0x00000005
        /*0ccc*/ 	.word	0x00000130
        /*0cd0*/ 	.short	0x010a
        /*0cd2*/ 	.byte	0xff
	.zero		1


	//   ....[188]....
        /*0cd4*/ 	.word	0x0000b1d0
        /*0cd8*/ 	.word	0x00000005
        /*0cdc*/ 	.word	0x00000138
        /*0ce0*/ 	.short	0x010a
        /*0ce2*/ 	.byte	0xff
	.zero		1


	//   ....[189]....
        /*0ce4*/ 	.word	0x0000b230
        /*0ce8*/ 	.word	0x00000000
        /*0cec*/ 	.word	0x00000120
        /*0cf0*/ 	.short	0x010a
        /*0cf2*/ 	.byte	0xff
	.zero		1


	//   ....[190]....
        /*0cf4*/ 	.word	0x0000b290
        /*0cf8*/ 	.word	0x00000000
        /*0cfc*/ 	.word	0x00000128
        /*0d00*/ 	.short	0x010a
        /*0d02*/ 	.byte	0xff
	.zero		1


	//   ....[191]....
        /*0d04*/ 	.word	0x0000b2f0
        /*0d08*/ 	.word	0x00000000
        /*0d0c*/ 	.word	0x00000130
        /*0d10*/ 	.short	0x010a
        /*0d12*/ 	.byte	0xff
	.zero		1


	//   ....[192]....
        /*0d14*/ 	.word	0x0000b340
        /*0d18*/ 	.word	0x00000003
        /*0d1c*/ 	.word	0x00000150
        /*0d20*/ 	.short	0x010a
        /*0d22*/ 	.byte	0xff
	.zero		1


	//   ....[193]....
        /*0d24*/ 	.word	0x0000b3a0
        /*0d28*/ 	.word	0x00000000
        /*0d2c*/ 	.word	0x00000100
        /*0d30*/ 	.short	0x010a
        /*0d32*/ 	.byte	0xff
	.zero		1


	//   ....[194]....
        /*0d34*/ 	.word	0x0000b3f0
        /*0d38*/ 	.word	0x00000062
        /*0d3c*/ 	.word	0x00000170
        /*0d40*/ 	.short	0x010a
        /*0d42*/ 	.byte	0xff
	.zero		1


	//   ....[195]....
        /*0d44*/ 	.word	0x0000b440
        /*0d48*/ 	.word	0x00000003
        /*0d4c*/ 	.word	0x00000100
        /*0d50*/ 	.short	0x010a
        /*0d52*/ 	.byte	0xff
	.zero		1


	//   ....[196]....
        /*0d54*/ 	.word	0x0000b490
        /*0d58*/ 	.word	0x0000003e
        /*0d5c*/ 	.word	0x00000100
        /*0d60*/ 	.short	0x010a
        /*0d62*/ 	.byte	0xff
	.zero		1


	//   ....[197]....
        /*0d64*/ 	.word	0x0000b4e0
        /*0d68*/ 	.word	0x0000003d
        /*0d6c*/ 	.word	0x00000100
        /*0d70*/ 	.short	0x010a
        /*0d72*/ 	.byte	0xff
	.zero		1


	//----- nvinfo : EIATTR_NUM_MBARRIERS
	.align		4
.L_47:
        /*0d74*/ 	.byte	0x03, 0x38
        /*0d76*/ 	.short	0x003b


	//----- nvinfo : EIATTR_EXIT_INSTR_OFFSETS
	.align		4
        /*0d78*/ 	.byte	0x04, 0x1c
        /*0d7a*/ 	.short	(.L_49 - .L_48)


	//   ....[0]....
.L_48:
        /*0d7c*/ 	.word	0x000034c0


	//   ....[1]....
        /*0d80*/ 	.word	0x000039d0


	//   ....[2]....
        /*0d84*/ 	.word	0x00003a30


	//   ....[3]....
        /*0d88*/ 	.word	0x00004ce0


	//   ....[4]....
        /*0d8c*/ 	.word	0x00005f00


	//   ....[5]....
        /*0d90*/ 	.word	0x00005f40


	//   ....[6]....
        /*0d94*/ 	.word	0x0000a270


	//   ....[7]....
        /*0d98*/ 	.word	0x0000a2f0


	//   ....[8]....
        /*0d9c*/ 	.word	0x0000a320


	//   ....[9]....
        /*0da0*/ 	.word	0x0000a3a0


	//----- nvinfo : EIATTR_MAX_THREADS
	.align		4
.L_49:
        /*0da4*/ 	.byte	0x04, 0x05
        /*0da6*/ 	.short	(.L_51 - .L_50)
.L_50:
        /*0da8*/ 	.word	0x00000100
        /*0dac*/ 	.word	0x00000001
        /*0db0*/ 	.word	0x00000001


	//----- nvinfo : EIATTR_CRS_STACK_SIZE
	.align		4
.L_51:
        /*0db4*/ 	.byte	0x04, 0x1e
        /*0db6*/ 	.short	(.L_53 - .L_52)
.L_52:
        /*0db8*/ 	.word	0x00000000


	//----- nvinfo : EIATTR_CBANK_PARAM_SIZE
	.align		4
.L_53:
        /*0dbc*/ 	.byte	0x03, 0x19
        /*0dbe*/ 	.short	0x0800


	//----- nvinfo : EIATTR_PARAM_CBANK
	.align		4
        /*0dc0*/ 	.byte	0x04, 0x0a
        /*0dc2*/ 	.short	(.L_55 - .L_54)
	.align		4
.L_54:
        /*0dc4*/ 	.word	index@(.nv.constant0._ZN7cutlass13device_kernelINS_4gemm6kernel13GemmUniversalIN4cute5tupleIJiiiiEEENS1_10collective13CollectiveMmaINS1_35MainloopSm100TmaUmmaWarpSpecializedILi16ELi2ELi4ENS5_IJNS4_1CILi8EEENSA_ILi1EEESC_EEEEENS5_IJNSA_ILi256EEENSA_ILi128EEENSA_ILi32EEEEEENS_6half_tENS5_IJlSC_lEEESJ_SK_NS4_8TiledMMAINS4_8MMA_AtomIJNS4_26SM100_MMA_F16BF16_2x1SM_SSISJ_SJ_fLi256ELi128ELNS4_4UMMA5MajorE0ELSP_0ELNSO_7ScaleInE0ELSQ_0EEEEEENS4_6LayoutINS5_IJSC_SC_SC_EEENS5_IJNSA_ILi0EEESV_SV_EEEEENS5_IJNS4_10UnderscoreESY_SY_EEEEENS4_18SM100_TMA_2SM_LOADENS4_14ComposedLayoutINS4_7SwizzleILi2ELi4ELi3EEENS4_18smem_ptr_flag_bitsILi16EEENST_INS5_IJSB_SH_EEENS5_IJSH_SC_EEEEEEEvNS4_8identityENS4_28SM100_TMA_2SM_LOAD_MULTICASTES1A_vS1B_EENS_8epilogue10collective18CollectiveEpilogueINS1E_23Sm100TmaWarpSpecializedILi4ELi2ELi32ELb1ELb0EEEJNS5_IJSG_SG_SH_EEENS5_IJNST_ISG_SC_EENST_ISH_SC_EEEEESJ_SK_SJ_SK_NS1E_6fusion15FusionCallbacksIS1I_NS1N_17LinearCombinationISJ_fSJ_fLNS_15FloatRoundStyleE2EEES1J_S1M_JEEENS4_5SM1004TMEM4LOAD26SM100_TMEM_LOAD_32dp32b32xENS4_13SM90_TMA_LOADES1A_NS4_39AutoVectorizingCopyWithAssumedAlignmentILi128EEENS4_14SM90_TMA_STOREES1A_S1Z_S1Z_EEEvvEEEEvNT_6ParamsE)
        /*0dc8*/ 	.short	0x0380
        /*0dca*/ 	.short	0x0800


	//----- nvinfo : EIATTR_SW_WAR
	.align		4
.L_55:
        /*0dcc*/ 	.byte	0x04, 0x36
        /*0dce*/ 	.short	(.L_57 - .L_56)
.L_56:
        /*0dd0*/ 	.word	0x00000008
.L_57:


//--------------------- .nv.callgraph             --------------------------
	.section	.nv.callgraph,"",@"SHT_CUDA_CALLGRAPH"
	.align	4
	.sectionentsize	8
	.align		4
        /*0000*/ 	.word	0x00000000
	.align		4
        /*0004*/ 	.word	0xffffffff
	.align		4
        /*0008*/ 	.word	index@(_ZN7cutlass13device_kernelINS_4gemm6kernel13GemmUniversalIN4cute5tupleIJiiiiEEENS1_10collective13CollectiveMmaINS1_35MainloopSm100TmaUmmaWarpSpecializedILi16ELi2ELi4ENS5_IJNS4_1CILi8EEENSA_ILi1EEESC_EEEEENS5_IJNSA_ILi256EEENSA_ILi128EEENSA_ILi32EEEEEENS_6half_tENS5_IJlSC_lEEESJ_SK_NS4_8TiledMMAINS4_8MMA_AtomIJNS4_26SM100_MMA_F16BF16_2x1SM_SSISJ_SJ_fLi256ELi128ELNS4_4UMMA5MajorE0ELSP_0ELNSO_7ScaleInE0ELSQ_0EEEEEENS4_6LayoutINS5_IJSC_SC_SC_EEENS5_IJNSA_ILi0EEESV_SV_EEEEENS5_IJNS4_10UnderscoreESY_SY_EEEEENS4_18SM100_TMA_2SM_LOADENS4_14ComposedLayoutINS4_7SwizzleILi2ELi4ELi3EEENS4_18smem_ptr_flag_bitsILi16EEENST_INS5_IJSB_SH_EEENS5_IJSH_SC_EEEEEEEvNS4_8identityENS4_28SM100_TMA_2SM_LOAD_MULTICASTES1A_vS1B_EENS_8epilogue10collective18CollectiveEpilogueINS1E_23Sm100TmaWarpSpecializedILi4ELi2ELi32ELb1ELb0EEEJNS5_IJSG_SG_SH_EEENS5_IJNST_ISG_SC_EENST_ISH_SC_EEEEESJ_SK_SJ_SK_NS1E_6fusion15FusionCallbacksIS1I_NS1N_17LinearCombinationISJ_fSJ_fLNS_15FloatRoundStyleE2EEES1J_S1M_JEEENS4_5SM1004TMEM4LOAD26SM100_TMEM_LOAD_32dp32b32xENS4_13SM90_TMA_LOADES1A_NS4_39AutoVectorizingCopyWithAssumedAlignmentILi128EEENS4_14SM90_TMA_STOREES1A_S1Z_S1Z_EEEvvEEEEvNT_6ParamsE)
	.align		4
        /*000c*/ 	.word	index@(__assertfail)
	.align		4
        /*0010*/ 	.word	0x00000000
	.align		4
        /*0014*/ 	.word	0xfffffffe
	.align		4
        /*0018*/ 	.word	0x00000000
	.align		4
        /*001c*/ 	.word	0xfffffffd
	.align		4
        /*0020*/ 	.word	0x00000000
	.align		4
        /*0024*/ 	.word	0xfffffffc


//--------------------- .nv.constant4             --------------------------
	.section	.nv.constant4,"a",@progbits
	.align	8
	.align		8
.nv.constant4:
        /*0000*/ 	.dword	__assertfail
	.align		8
        /*0008*/ 	.dword	__unnamed_1
	.align		8
        /*0010*/ 	.dword	__unnamed_2
	.align		8
        /*0018*/ 	.dword	_ZN40_INTERNAL_237f015b_4_k_cu_61331a39_279974cuda3std3__45__cpo5beginE
	.align		8
        /*0020*/ 	.dword	_ZN40_INTERNAL_237f015b_4_k_cu_61331a39_279974cuda3std3__45__cpo3endE
	.align		8
        /*0028*/ 	.dword	_ZN40_INTERNAL_237f015b_4_k_cu_61331a39_279974cuda3std3__45__cpo6cbeginE
	.align		8
        /*0030*/ 	.dword	_ZN40_INTERNAL_237f015b_4_k_cu_61331a39_279974cuda3std3__45__cpo4cendE
	.align		8
        /*0038*/ 	.dword	_ZN40_INTERNAL_237f015b_4_k_cu_61331a39_279974cuda3std3__442_GLOBAL__N__237f015b_4_k_cu_61331a39_279976ignoreE
	.align		8
        /*0040*/ 	.dword	_ZN40_INTERNAL_237f015b_4_k_cu_61331a39_279974cuda3std3__419piecewise_constructE
	.align		8
        /*0048*/ 	.dword	_ZN40_INTERNAL_237f015b_4_k_cu_61331a39_279974cuda3std3__48in_placeE
	.align		8
        /*0050*/ 	.dword	_ZN40_INTERNAL_237f015b_4_k_cu_61331a39_279974cuda3std6ranges3__45__cpo4swapE
	.align		8
        /*0058*/ 	.dword	_ZN40_INTERNAL_237f015b_4_k_cu_61331a39_279974cuda3std6ranges3__45__cpo9iter_moveE
	.align		8
        /*0060*/ 	.dword	_ZN40_INTERNAL_237f015b_4_k_cu_61331a39_279974cute7productE
	.align		8
        /*0068*/ 	.dword	_ZN40_INTERNAL_237f015b_4_k_cu_61331a39_279974cute1_E
	.align		8
        /*0070*/ 	.dword	$str$25
	.align		8
        /*0078*/ 	.dword	$str$26
	.align		8
        /*0080*/ 	.dword	$str$27
	.align		8
        /*0088*/ 	.dword	$str$28


//--------------------- .text._ZN7cutlass13device_kernelINS_4gemm6kernel13GemmUniversalIN4cute5tupleIJiiiiEEENS1_10collective13CollectiveMmaINS1_35MainloopSm100TmaUmmaWarpSpecializedILi16ELi2ELi4ENS5_IJNS4_1CILi8EEENSA_ILi1EEESC_EEEEENS5_IJNSA_ILi256EEENSA_ILi128EEENSA_ILi32EEEEEENS_6half_tENS5_IJlSC_lEEESJ_SK_NS4_8TiledMMAINS4_8MMA_AtomIJNS4_26SM100_MMA_F16BF16_2x1SM_SSISJ_SJ_fLi256ELi128ELNS4_4UMMA5MajorE0ELSP_0ELNSO_7ScaleInE0ELSQ_0EEEEEENS4_6LayoutINS5_IJSC_SC_SC_EEENS5_IJNSA_ILi0EEESV_SV_EEEEENS5_IJNS4_10UnderscoreESY_SY_EEEEENS4_18SM100_TMA_2SM_LOADENS4_14ComposedLayoutINS4_7SwizzleILi2ELi4ELi3EEENS4_18smem_ptr_flag_bitsILi16EEENST_INS5_IJSB_SH_EEENS5_IJSH_SC_EEEEEEEvNS4_8identityENS4_28SM100_TMA_2SM_LOAD_MULTICASTES1A_vS1B_EENS_8epilogue10collective18CollectiveEpilogueINS1E_23Sm100TmaWarpSpecializedILi4ELi2ELi32ELb1ELb0EEEJNS5_IJSG_SG_SH_EEENS5_IJNST_ISG_SC_EENST_ISH_SC_EEEEESJ_SK_SJ_SK_NS1E_6fusion15FusionCallbacksIS1I_NS1N_17LinearCombinationISJ_fSJ_fLNS_15FloatRoundStyleE2EEES1J_S1M_JEEENS4_5SM1004TMEM4LOAD26SM100_TMEM_LOAD_32dp32b32xENS4_13SM90_TMA_LOADES1A_NS4_39AutoVectorizingCopyWithAssumedAlignmentILi128EEENS4_14SM90_TMA_STOREES1A_S1Z_S1Z_EEEvvEEEEvNT_6ParamsE --------------------------
	.section	.text._ZN7cutlass13device_kernelINS_4gemm6kernel13GemmUniversalIN4cute5tupleIJiiiiEEENS1_10collective13CollectiveMmaINS1_35MainloopSm100TmaUmmaWarpSpecializedILi16ELi2ELi4ENS5_IJNS4_1CILi8EEENSA_ILi1EEESC_EEEEENS5_IJNSA_ILi256EEENSA_ILi128EEENSA_ILi32EEEEEENS_6half_tENS5_IJlSC_lEEESJ_SK_NS4_8TiledMMAINS4_8MMA_AtomIJNS4_26SM100_MMA_F16BF16_2x1SM_SSISJ_SJ_fLi256ELi128ELNS4_4UMMA5MajorE0ELSP_0ELNSO_7ScaleInE0ELSQ_0EEEEEENS4_6LayoutINS5_IJSC_SC_SC_EEENS5_IJNSA_ILi0EEESV_SV_EEEEENS5_IJNS4_10UnderscoreESY_SY_EEEEENS4_18SM100_TMA_2SM_LOADENS4_14ComposedLayoutINS4_7SwizzleILi2ELi4ELi3EEENS4_18smem_ptr_flag_bitsILi16EEENST_INS5_IJSB_SH_EEENS5_IJSH_SC_EEEEEEEvNS4_8identityENS4_28SM100_TMA_2SM_LOAD_MULTICASTES1A_vS1B_EENS_8epilogue10collective18CollectiveEpilogueINS1E_23Sm100TmaWarpSpecializedILi4ELi2ELi32ELb1ELb0EEEJNS5_IJSG_SG_SH_EEENS5_IJNST_ISG_SC_EENST_ISH_SC_EEEEESJ_SK_SJ_SK_NS1E_6fusion15FusionCallbacksIS1I_NS1N_17LinearCombinationISJ_fSJ_fLNS_15FloatRoundStyleE2EEES1J_S1M_JEEENS4_5SM1004TMEM4LOAD26SM100_TMEM_LOAD_32dp32b32xENS4_13SM90_TMA_LOADES1A_NS4_39AutoVectorizingCopyWithAssumedAlignmentILi128EEENS4_14SM90_TMA_STOREES1A_S1Z_S1Z_EEEvvEEEEvNT_6ParamsE,"ax",@progbits
	.align	128
.text._ZN7cutlass13device_kernelINS_4gemm6kernel13GemmUniversalIN4cute5tupleIJiiiiEEENS1_10collective13CollectiveMmaINS1_35MainloopSm100TmaUmmaWarpSpecializedILi16ELi2ELi4ENS5_IJNS4_1CILi8EEENSA_ILi1EEESC_EEEEENS5_IJNSA_ILi256EEENSA_ILi128EEENSA_ILi32EEEEEENS_6half_tENS5_IJlSC_lEEESJ_SK_NS4_8TiledMMAINS4_8MMA_AtomIJNS4_26SM100_MMA_F16BF16_2x1SM_SSISJ_SJ_fLi256ELi128ELNS4_4UMMA5MajorE0ELSP_0ELNSO_7ScaleInE0ELSQ_0EEEEEENS4_6LayoutINS5_IJSC_SC_SC_EEENS5_IJNSA_ILi0EEESV_SV_EEEEENS5_IJNS4_10UnderscoreESY_SY_EEEEENS4_18SM100_TMA_2SM_LOADENS4_14ComposedLayoutINS4_7SwizzleILi2ELi4ELi3EEENS4_18smem_ptr_flag_bitsILi16EEENST_INS5_IJSB_SH_EEENS5_IJSH_SC_EEEEEEEvNS4_8identityENS4_28SM100_TMA_2SM_LOAD_MULTICASTES1A_vS1B_EENS_8epilogue10collective18CollectiveEpilogueINS1E_23Sm100TmaWarpSpecializedILi4ELi2ELi32ELb1ELb0EEEJNS5_IJSG_SG_SH_EEENS5_IJNST_ISG_SC_EENST_ISH_SC_EEEEESJ_SK_SJ_SK_NS1E_6fusion15FusionCallbacksIS1I_NS1N_17LinearCombinationISJ_fSJ_fLNS_15FloatRoundStyleE2EEES1J_S1M_JEEENS4_5SM1004TMEM4LOAD26SM100_TMEM_LOAD_32dp32b32xENS4_13SM90_TMA_LOADES1A_NS4_39AutoVectorizingCopyWithAssumedAlignmentILi128EEENS4_14SM90_TMA_STOREES1A_S1Z_S1Z_EEEvvEEEEvNT_6ParamsE:
        .type           _ZN7cutlass13device_kernelINS_4gemm6kernel13GemmUniversalIN4cute5tupleIJiiiiEEENS1_10collective13CollectiveMmaINS1_35MainloopSm100TmaUmmaWarpSpecializedILi16ELi2ELi4ENS5_IJNS4_1CILi8EEENSA_ILi1EEESC_EEEEENS5_IJNSA_ILi256EEENSA_ILi128EEENSA_ILi32EEEEEENS_6half_tENS5_IJlSC_lEEESJ_SK_NS4_8TiledMMAINS4_8MMA_AtomIJNS4_26SM100_MMA_F16BF16_2x1SM_SSISJ_SJ_fLi256ELi128ELNS4_4UMMA5MajorE0ELSP_0ELNSO_7ScaleInE0ELSQ_0EEEEEENS4_6LayoutINS5_IJSC_SC_SC_EEENS5_IJNSA_ILi0EEESV_SV_EEEEENS5_IJNS4_10UnderscoreESY_SY_EEEEENS4_18SM100_TMA_2SM_LOADENS4_14ComposedLayoutINS4_7SwizzleILi2ELi4ELi3EEENS4_18smem_ptr_flag_bitsILi16EEENST_INS5_IJSB_SH_EEENS5_IJSH_SC_EEEEEEEvNS4_8identityENS4_28SM100_TMA_2SM_LOAD_MULTICASTES1A_vS1B_EENS_8epilogue10collective18CollectiveEpilogueINS1E_23Sm100TmaWarpSpecializedILi4ELi2ELi32ELb1ELb0EEEJNS5_IJSG_SG_SH_EEENS5_IJNST_ISG_SC_EENST_ISH_SC_EEEEESJ_SK_SJ_SK_NS1E_6fusion15FusionCallbacksIS1I_NS1N_17LinearCombinationISJ_fSJ_fLNS_15FloatRoundStyleE2EEES1J_S1M_JEEENS4_5SM1004TMEM4LOAD26SM100_TMEM_LOAD_32dp32b32xENS4_13SM90_TMA_LOADES1A_NS4_39AutoVectorizingCopyWithAssumedAlignmentILi128EEENS4_14SM90_TMA_STOREES1A_S1Z_S1Z_EEEvvEEEEvNT_6ParamsE,@function
        .size           _ZN7cutlass13device_kernelINS_4gemm6kernel13GemmUniversalIN4cute5tupleIJiiiiEEENS1_10collective13CollectiveMmaINS1_35MainloopSm100TmaUmmaWarpSpecializedILi16ELi2ELi4ENS5_IJNS4_1CILi8EEENSA_ILi1EEESC_EEEEENS5_IJNSA_ILi256EEENSA_ILi128EEENSA_ILi32EEEEEENS_6half_tENS5_IJlSC_lEEESJ_SK_NS4_8TiledMMAINS4_8MMA_AtomIJNS4_26SM100_MMA_F16BF16_2x1SM_SSISJ_SJ_fLi256ELi128ELNS4_4UMMA5MajorE0ELSP_0ELNSO_7ScaleInE0ELSQ_0EEEEEENS4_6LayoutINS5_IJSC_SC_SC_EEENS5_IJNSA_ILi0EEESV_SV_EEEEENS5_IJNS4_10UnderscoreESY_SY_EEEEENS4_18SM100_TMA_2SM_LOADENS4_14ComposedLayoutINS4_7SwizzleILi2ELi4ELi3EEENS4_18smem_ptr_flag_bitsILi16EEENST_INS5_IJSB_SH_EEENS5_IJSH_SC_EEEEEEEvNS4_8identityENS4_28SM100_TMA_2SM_LOAD_MULTICASTES1A_vS1B_EENS_8epilogue10collective18CollectiveEpilogueINS1E_23Sm100TmaWarpSpecializedILi4ELi2ELi32ELb1ELb0EEEJNS5_IJSG_SG_SH_EEENS5_IJNST_ISG_SC_EENST_ISH_SC_EEEEESJ_SK_SJ_SK_NS1E_6fusion15FusionCallbacksIS1I_NS1N_17LinearCombinationISJ_fSJ_fLNS_15FloatRoundStyleE2EEES1J_S1M_JEEENS4_5SM1004TMEM4LOAD26SM100_TMEM_LOAD_32dp32b32xENS4_13SM90_TMA_LOADES1A_NS4_39AutoVectorizingCopyWithAssumedAlignmentILi128EEENS4_14SM90_TMA_STOREES1A_S1Z_S1Z_EEEvvEEEEvNT_6ParamsE,(.L_x_234 - _ZN7cutlass13device_kernelINS_4gemm6kernel13GemmUniversalIN4cute5tupleIJiiiiEEENS1_10collective13CollectiveMmaINS1_35MainloopSm100TmaUmmaWarpSpecializedILi16ELi2ELi4ENS5_IJNS4_1CILi8EEENSA_ILi1EEESC_EEEEENS5_IJNSA_ILi256EEENSA_ILi128EEENSA_ILi32EEEEEENS_6half_tENS5_IJlSC_lEEESJ_SK_NS4_8TiledMMAINS4_8MMA_AtomIJNS4_26SM100_MMA_F16BF16_2x1SM_SSISJ_SJ_fLi256ELi128ELNS4_4UMMA5MajorE0ELSP_0ELNSO_7ScaleInE0ELSQ_0EEEEEENS4_6LayoutINS5_IJSC_SC_SC_EEENS5_IJNSA_ILi0EEESV_SV_EEEEENS5_IJNS4_10UnderscoreESY_SY_EEEEENS4_18SM100_TMA_2SM_LOADENS4_14ComposedLayoutINS4_7SwizzleILi2ELi4ELi3EEENS4_18smem_ptr_flag_bitsILi16EEENST_INS5_IJSB_SH_EEENS5_IJSH_SC_EEEEEEEvNS4_8identityENS4_28SM100_TMA_2SM_LOAD_MULTICASTES1A_vS1B_EENS_8epilogue10collective18CollectiveEpilogueINS1E_23Sm100TmaWarpSpecializedILi4ELi2ELi32ELb1ELb0EEEJNS5_IJSG_SG_SH_EEENS5_IJNST_ISG_SC_EENST_ISH_SC_EEEEESJ_SK_SJ_SK_NS1E_6fusion15FusionCallbacksIS1I_NS1N_17LinearCombinationISJ_fSJ_fLNS_15FloatRoundStyleE2EEES1J_S1M_JEEENS4_5SM1004TMEM4LOAD26SM100_TMEM_LOAD_32dp32b32xENS4_13SM90_TMA_LOADES1A_NS4_39AutoVectorizingCopyWithAssumedAlignmentILi128EEENS4_14SM90_TMA_STOREES1A_S1Z_S1Z_EEEvvEEEEvNT_6ParamsE)
        .other          _ZN7cutlass13device_kernelINS_4gemm6kernel13GemmUniversalIN4cute5tupleIJiiiiEEENS1_10collective13CollectiveMmaINS1_35MainloopSm100TmaUmmaWarpSpecializedILi16ELi2ELi4ENS5_IJNS4_1CILi8EEENSA_ILi1EEESC_EEEEENS5_IJNSA_ILi256EEENSA_ILi128EEENSA_ILi32EEEEEENS_6half_tENS5_IJlSC_lEEESJ_SK_NS4_8TiledMMAINS4_8MMA_AtomIJNS4_26SM100_MMA_F16BF16_2x1SM_SSISJ_SJ_fLi256ELi128ELNS4_4UMMA5MajorE0ELSP_0ELNSO_7ScaleInE0ELSQ_0EEEEEENS4_6LayoutINS5_IJSC_SC_SC_EEENS5_IJNSA_ILi0EEESV_SV_EEEEENS5_IJNS4_10UnderscoreESY_SY_EEEEENS4_18SM100_TMA_2SM_LOADENS4_14ComposedLayoutINS4_7SwizzleILi2ELi4ELi3EEENS4_18smem_ptr_flag_bitsILi16EEENST_INS5_IJSB_SH_EEENS5_IJSH_SC_EEEEEEEvNS4_8identityENS4_28SM100_TMA_2SM_LOAD_MULTICASTES1A_vS1B_EENS_8epilogue10collective18CollectiveEpilogueINS1E_23Sm100TmaWarpSpecializedILi4ELi2ELi32ELb1ELb0EEEJNS5_IJSG_SG_SH_EEENS5_IJNST_ISG_SC_EENST_ISH_SC_EEEEESJ_SK_SJ_SK_NS1E_6fusion15FusionCallbacksIS1I_NS1N_17LinearCombinationISJ_fSJ_fLNS_15FloatRoundStyleE2EEES1J_S1M_JEEENS4_5SM1004TMEM4LOAD26SM100_TMEM_LOAD_32dp32b32xENS4_13SM90_TMA_LOADES1A_NS4_39AutoVectorizingCopyWithAssumedAlignmentILi128EEENS4_14SM90_TMA_STOREES1A_S1Z_S1Z_EEEvvEEEEvNT_6ParamsE,@"STO_CUDA_ENTRY STV_DEFAULT"
_ZN7cutlass13device_kernelINS_4gemm6kernel13GemmUniversalIN4cute5tupleIJiiiiEEENS1_10collective13CollectiveMmaINS1_35MainloopSm100TmaUmmaWarpSpecializedILi16ELi2ELi4ENS5_IJNS4_1CILi8EEENSA_ILi1EEESC_EEEEENS5_IJNSA_ILi256EEENSA_ILi128EEENSA_ILi32EEEEEENS_6half_tENS5_IJlSC_lEEESJ_SK_NS4_8TiledMMAINS4_8MMA_AtomIJNS4_26SM100_MMA_F16BF16_2x1SM_SSISJ_SJ_fLi256ELi128ELNS4_4UMMA5MajorE0ELSP_0ELNSO_7ScaleInE0ELSQ_0EEEEEENS4_6LayoutINS5_IJSC_SC_SC_EEENS5_IJNSA_ILi0EEESV_SV_EEEEENS5_IJNS4_10UnderscoreESY_SY_EEEEENS4_18SM100_TMA_2SM_LOADENS4_14ComposedLayoutINS4_7SwizzleILi2ELi4ELi3EEENS4_18smem_ptr_flag_bitsILi16EEENST_INS5_IJSB_SH_EEENS5_IJSH_SC_EEEEEEEvNS4_8identityENS4_28SM100_TMA_2SM_LOAD_MULTICASTES1A_vS1B_EENS_8epilogue10collective18CollectiveEpilogueINS1E_23Sm100TmaWarpSpecializedILi4ELi2ELi32ELb1ELb0EEEJNS5_IJSG_SG_SH_EEENS5_IJNST_ISG_SC_EENST_ISH_SC_EEEEESJ_SK_SJ_SK_NS1E_6fusion15FusionCallbacksIS1I_NS1N_17LinearCombinationISJ_fSJ_fLNS_15FloatRoundStyleE2EEES1J_S1M_JEEENS4_5SM1004TMEM4LOAD26SM100_TMEM_LOAD_32dp32b32xENS4_13SM90_TMA_LOADES1A_NS4_39AutoVectorizingCopyWithAssumedAlignmentILi128EEENS4_14SM90_TMA_STOREES1A_S1Z_S1Z_EEEvvEEEEvNT_6ParamsE:
[----:B------:R-:W1:Y:S01]  /*0000*/  LDC R1, c[0x0][0x37c] ;  /* 0x0000df00ff017b82 */ /* 0x000e620000000800 */
[----:B------:R-:W2:Y:S01]  /*0010*/  S2R R95, SR_TID.X ;  /* 0x00000000005f7919 */ /* 0x000ea20000002100 */
[----:B------:R-:W3:Y:S06]  /*0020*/  LDCU.64 UR8, c[0x0][0x890] ;  /* 0x00011200ff0877ac */ /* 0x000eec0008000a00 */
[----:B------:R-:W4:Y:S01]  /*0030*/  S2UR UR4, SR_CgaCtaId ;  /* 0x00000000000479c3 */ /* 0x000f220000008800 */
[----:B------:R-:W-:Y:S02]  /*0040*/  PRMT R80, RZ, 0x7610, R80 ;  /* 0x00007610ff507816 */ /* 0x000fe40000000050 */
[----:B------:R-:W-:Y:S01]  /*0050*/  ELECT P1, URZ, PT ;  /* 0x0000000000ff782f */ /* 0x000fe20003820000 */
[----:B---3--:R-:W-:-:S04]  /*0060*/  UISETP.NE.U32.AND UP0, UPT, UR8, URZ, UPT ;  /* 0x000000ff0800728c */ /* 0x008fc8000bf05070 */
[----:B------:R-:W-:Y:S02]  /*0070*/  UISETP.NE.AND.EX UP0, UPT, UR9, URZ, UPT, UP0 ;  /* 0x000000ff0900728c */ /* 0x000fe4000bf05300 */
[----:B----4-:R-:W-:Y:S02]  /*0080*/  ULOP3.LUT UR33, UR4, 0x1, URZ, 0xc0, !UPT ;  /* 0x0000000104217892 */ /* 0x010fe4000f8ec0ff */
[----:B------:R-:W-:Y:S01]  /*0090*/  ULOP3.LUT UR37, UR4, 0x1, URZ, 0x3c, !UPT ;  /* 0x0000000104257892 */ /* 0x000fe2000f8e3cff */
[----:B--2---:R-:W-:-:S05]  /*00a0*/  SHF.R.U32.HI R81, RZ, 0x5, R95 ;  /* 0x00000005ff517819 */ /* 0x004fca000001165f */
[----:B------:R-:W2:Y:S02]  /*00b0*/  SHFL.IDX PT, R0, R81, RZ, 0x1f ;  /* 0x00001fff51007589 */ /* 0x000ea400000e0000 */
[----:B--2---:R-:W-:Y:S01]  /*00c0*/  R2UR UR20, R0 ;  /* 0x00000000001472ca */ /* 0x004fe200000e0000 */
[----:B-1----:R-:W-:-:S14]  /*00d0*/  BRA.U UP0, `(.L_x_0) ;  /* 0x0000000100307547 */ /* 0x002fdc000b800000 */
[----:B------:R-:W1:Y:S02]  /*00e0*/  LDCU.64 UR4, c[0x0][0x888] ;  /* 0x00011100ff0477ac */ /* 0x000e640008000a00 */
[----:B-1----:R-:W-:-:S04]  /*00f0*/  UISETP.NE.U32.AND UP0, UPT, UR4, URZ, UPT ;  /* 0x000000ff0400728c */ /* 0x002fc8000bf05070 */
[----:B------:R-:W-:-:S09]  /*0100*/  UISETP.NE.AND.EX UP0, UPT, UR5, URZ, UPT, UP0 ;  /* 0x000000ff0500728c */ /* 0x000fd2000bf05300 */
[----:B------:R-:W-:Y:S05]  /*0110*/  BRA.U !UP0, `(.L_x_1) ;  /* 0x0000000108147547 */ /* 0x000fea000b800000 */
[----:B------:R-:W1:Y:S01]  /*0120*/  LDC.64 R2, c[0x0][0x888] ;  /* 0x00022200ff027b82 */ /* 0x000e620000000a00 */
[----:B------:R-:W1:Y:S02]  /*0130*/  LDCU.64 UR4, c[0x0][0x358] ;  /* 0x00006b00ff0477ac */ /* 0x000e640008000a00 */
[----:B-1----:R1:W5:Y:S01]  /*0140*/  LDG.E R41, desc[UR4][R2.64] ;  /* 0x0000000402297981 */ /* 0x002362000c1e1900 */
[----:B------:R-:W-:Y:S01]  /*0150*/  HFMA2 R80, -RZ, RZ, 0, 5.9604644775390625e-08 ;  /* 0x00000001ff507431 */ /* 0x000fe200000001ff */
[----:B------:R-:W-:Y:S05]  /*0160*/  BRA `(.L_x_0) ;  /* 0x00000000000c7947 */ /* 0x000fea0003800000 */
.L_x_1:
[----:B------:R-:W1:Y:S01]  /*0170*/  LDCU UR4, c[0x0][0x880] ;  /* 0x00011000ff0477ac */ /* 0x000e620008000800 */
[----:B------:R-:W-:Y:S01]  /*0180*/  HFMA2 R80, -RZ, RZ, 0, 5.9604644775390625e-08 ;  /* 0x00000001ff507431 */ /* 0x000fe200000001ff */
[----:B-1----:R-:W-:-:S07]  /*0190*/  MOV R41, UR4 ;  /* 0x0000000400297c02 */ /* 0x002fce0008000f00 */
.L_x_0:
[----:B------:R-:W2:Y:S02]  /*01a0*/  LDCU.64 UR4, c[0x0][0x8b0] ;  /* 0x00011600ff0477ac */ /* 0x000ea40008000a00 */
[----:B--2---:R-:W-:-:S04]  /*01b0*/  UISETP.NE.U32.AND UP0, UPT, UR4, URZ, UPT ;  /* 0x000000ff0400728c */ /* 0x004fc8000bf05070 */
[----:B------:R-:W-:-:S09]  /*01c0*/  UISETP.NE.AND.EX UP0, UPT, UR5, URZ, UPT, UP0 ;  /* 0x000000ff0500728c */ /* 0x000fd2000bf05300 */
[----:B------:R-:W-:Y:S05]  /*01d0*/  BRA.U UP0, `(.L_x_2) ;  /* 0x0000000100287547 */ /* 0x000fea000b800000 */
[----:B------:R-:W2:Y:S02]  /*01e0*/  LDCU.64 UR4, c[0x0][0x8a8] ;  /* 0x00011500ff0477ac */ /* 0x000ea40008000a00 */
[----:B--2---:R-:W-:-:S04]  /*01f0*/  UISETP.NE.U32.AND UP0, UPT, UR4, URZ, UPT ;  /* 0x000000ff0400728c */ /* 0x004fc8000bf05070 */
[----:B------:R-:W-:-:S09]  /*0200*/  UISETP.NE.AND.EX UP0, UPT, UR5, URZ, UPT, UP0 ;  /* 0x000000ff0500728c */ /* 0x000fd2000bf05300 */
[----:B------:R-:W-:Y:S05]  /*0210*/  BRA.U !UP0, `(.L_x_3) ;  /* 0x0000000108107547 */ /* 0x000fea000b800000 */
[----:B------:R-:W2:Y:S01]  /*0220*/  LDC.64 R38, c[0x0][0x8a8] ;  /* 0x00022a00ff267b82 */ /* 0x000ea20000000a00 */
[----:B------:R-:W2:Y:S02]  /*0230*/  LDCU.64 UR4, c[0x0][0x358] ;  /* 0x00006b00ff0477ac */ /* 0x000ea40008000a00 */
[----:B--2---:R2:W5:Y:S01]  /*0240*/  LDG.E R38, desc[UR4][R38.64] ;  /* 0x0000000426267981 */ /* 0x004562000c1e1900 */
[----:B------:R-:W-:Y:S05]  /*0250*/  BRA `(.L_x_2) ;  /* 0x0000000000087947 */ /* 0x000fea0003800000 */
.L_x_3:
[----:B------:R-:W2:Y:S02]  /*0260*/  LDCU UR4, c[0x0][0x8a0] ;  /* 0x00011400ff0477ac */ /* 0x000ea40008000800 */
[----:B--2---:R-:W-:Y:S02]  /*0270*/  MOV R38, UR4 ;  /* 0x0000000400267c02 */ /* 0x004fe40008000f00 */
.L_x_2:
[----:B------:R-:W-:Y:S01]  /*0280*/  IMAD.U32 R0, RZ, RZ, UR20 ;  /* 0x00000014ff007e24 */ /* 0x000fe2000f8e00ff */
[----:B------:R-:W-:Y:S04]  /*0290*/  BSSY.RECONVERGENT B0, `(.L_x_4) ;  /* 0x000000c000007945 */ /* 0x000fe80003800200 */
[C---:B------:R-:W-:Y:S02]  /*02a0*/  ISETP.NE.OR P2, PT, R0.reuse, 0x1, !P1 ;  /* 0x000000010000780c */ /* 0x040fe40004f45670 */
[----:B------:R-:W-:-:S11]  /*02b0*/  ISETP.NE.OR P0, PT, R0, 0x3, !P1 ;  /* 0x000000030000780c */ /* 0x000fd60004f05670 */
[----:B------:R-:W-:Y:S05]  /*02c0*/  @P2 BRA `(.L_x_5) ;  /* 0x0000000000202947 */ /* 0x000fea0003800000 */
[----:B------:R-:W3:Y:S02]  /*02d0*/  LDCU.64 UR4, c[0x0][0x348] ;  /* 0x00006900ff0477ac */ /* 0x000ee40008000a00 */
[----:B---3--:R-:W-:Y:S02]  /*02e0*/  UIADD3 UR6, UP1, UPT, UR4, 0x80, URZ ;  /* 0x0000008004067890 */ /* 0x008fe4000ff3e0ff */
[----:B------:R-:W-:Y:S02]  /*02f0*/  UIADD3 UR4, UP0, UPT, UR4, 0x180, URZ ;  /* 0x0000018004047890 */ /* 0x000fe4000ff1e0ff */
[----:B------:R-:W-:Y:S02]  /*0300*/  UIADD3.X UR7, UPT, UPT, URZ, UR5, URZ, UP1, !UPT ;  /* 0x00000005ff077290 */ /* 0x000fe40008ffe4ff */
[----:B------:R-:W-:-:S07]  /*0310*/  UIADD3.X UR5, UPT, UPT, URZ, UR5, URZ, UP0, !UPT ;  /* 0x00000005ff057290 */ /* 0x000fce00087fe4ff */
[----:B------:R3:W-:Y:S02]  /*0320*/  UTMACCTL.PF [UR6] ;  /* 0x00000000060079b9 */ /* 0x0007e40008040000 */
[----:B------:R3:W-:Y:S02]  /*0330*/  UTMACCTL.PF [UR4] ;  /* 0x00000000040079b9 */ /* 0x0007e40008040000 */
[----:B---3--:R-:W-:Y:S01]  /*0340*/  NOP ;  /* 0x0000000000007918 */ /* 0x008fe20000000000 */
.L_x_5:
[----:B------:R-:W-:Y:S05]  /*0350*/  BSYNC.RECONVERGENT B0 ;  /* 0x0000000000007941 */ /* 0x000fea0003800200 */
.L_x_4:
[----:B------:R-:W-:Y:S04]  /*0360*/  BSSY.RECONVERGENT B0, `(.L_x_6) ;  /* 0x000000a000007945 */ /* 0x000fe80003800200 */
        /* <DEDUP_REMOVED lines=9> */
.L_x_7:
[----:B------:R-:W-:Y:S05]  /*0400*/  BSYNC.RECONVERGENT B0 ;  /* 0x0000000000007941 */ /* 0x000fea0003800200 */
.L_x_6:
[----:B------:R-:W3:Y:S01]  /*0410*/  LDCU.64 UR4, c[0x0][0x888] ;  /* 0x00011100ff0477ac */ /* 0x000ee20008000a00 */
[----:B------:R-:W-:Y:S02]  /*0420*/  UISETP.EQ.U32.AND UP2, UPT, UR8, URZ, UPT ;  /* 0x000000ff0800728c */ /* 0x000fe4000bf42070 */
[----:B------:R-:W-:Y:S02]  /*0430*/  UPLOP3.LUT UP4, UPT, UPT, UPT, UPT, 0x80, 0x8 ;  /* 0x000000000008789c */ /* 0x000fe40003f8f070 */
[----:B---3--:R-:W-:-:S04]  /*0440*/  UISETP.NE.U32.AND UP0, UPT, UR4, URZ, UPT ;  /* 0x000000ff0400728c */ /* 0x008fc8000bf05070 */
[----:B------:R-:W-:-:S04]  /*0450*/  UISETP.NE.AND.EX UP1, UPT, UR5, URZ, UPT, UP0 ;  /* 0x000000ff0500728c */ /* 0x000fc8000bf25300 */
[----:B------:R-:W-:-:S04]  /*0460*/  UISETP.EQ.OR.EX UP3, UPT, UR9, URZ, !UP1, UP2 ;  /* 0x000000ff0900728c */ /* 0x000fc8000cf62720 */
[----:B------:R-:W-:-:S06]  /*0470*/  UP2UR UR4, UPR, URZ, 0x8 ;  /* 0x00000008ff047883 */ /* 0x000fcc0008000000 */
[----:B------:R-:W-:Y:S01]  /*0480*/  MOV R84, UR4 ;  /* 0x0000000400547c02 */ /* 0x000fe20008000f00 */
[----:B------:R-:W-:Y:S06]  /*0490*/  BRA.U !UP3, `(.L_x_8) ;  /* 0x000000010b207547 */ /* 0x000fec000b800000 */
[----:B------:R-:W-:Y:S01]  /*04a0*/  UISETP.NE.U32.AND UP2, UPT, UR8, URZ, UPT ;  /* 0x000000ff0800728c */ /* 0x000fe2000bf45070 */
[----:B-----5:R-:W-:Y:S01]  /*04b0*/  FSETP.NEU.AND P0, PT, R41, RZ, PT ;  /* 0x000000ff2900720b */ /* 0x020fe20003f0d000 */
[----:B------:R-:W-:Y:S02]  /*04c0*/  USEL UR4, URZ, 0xffffffff, UP1 ;  /* 0xffffffffff047887 */ /* 0x000fe40008800000 */
[----:B------:R-:W-:-:S10]  /*04d0*/  UISETP.NE.AND.EX UP2, UPT, UR9, URZ, UPT, UP2 ;  /* 0x000000ff0900728c */ /* 0x000fd4000bf45320 */
[----:B------:R-:W-:Y:S01]  /*04e0*/  VOTEU.ANY UP0, P0 ;  /* 0x0000000000ff7886 */ /* 0x000fe20000000100 */
[----:B------:R-:W-:-:S04]  /*04f0*/  @!UP2 USEL UR4, URZ, 0xffffffff, UP0 ;  /* 0xffffffffff04a887 */ /* 0x000fc80008000000 */
[----:B------:R-:W-:-:S04]  /*0500*/  ULOP3.LUT UR4, UR4, 0x1, URZ, 0xc0, !UPT ;  /* 0x0000000104047892 */ /* 0x000fc8000f8ec0ff */
[----:B------:R-:W-:-:S11]  /*0510*/  UISETP.NE.U32.AND UP4, UPT, UR4, 0x1, UPT ;  /* 0x000000010400788c */ /* 0x000fd6000bf85070 */
.L_x_8:
[----:B------:R-:W3:Y:S01]  /*0520*/  SHFL.IDX PT, R0, R81, RZ, 0x1f ;  /* 0x00001fff51007589 */ /* 0x000ee200000e0000 */
[----:B------:R-:W-:-:S04]  /*0530*/  UISETP.NE.AND UP0, UPT, UR20, 0x2, UPT ;  /* 0x000000021400788c */ /* 0x000fc8000bf05270 */
[----:B------:R-:W-:Y:S02]  /*0540*/  UISETP.EQ.AND UP2, UPT, UR33, URZ, !UP0 ;  /* 0x000000ff2100728c */ /* 0x000fe4000c742270 */
[----:B------:R-:W-:-:S04]  /*0550*/  USEL UR50, URZ, 0x1, UP0 ;  /* 0x00000001ff327887 */ /* 0x000fc80008000000 */
[----:B------:R-:W-:Y:S02]  /*0560*/  PLOP3.LUT P3, PT, P1, PT, UP2, 0x80, 0x8 ;  /* 0x000000000008781c */ /* 0x000fe40000f6f028 */
[----:B---3--:R-:W-:-:S13]  /*0570*/  ISETP.NE.AND P0, PT, R0, RZ, PT ;  /* 0x000000ff0000720c */ /* 0x008fda0003f05270 */
[----:B------:R-:W-:Y:S05]  /*0580*/  @P0 BRA `(.L_x_9) ;  /* 0x0000000000c40947 */ /* 0x000fea0003800000 */
[----:B------:R-:W-:Y:S01]  /*0590*/  ELECT P0, URZ, PT ;  /* 0x0000000000ff782f */ /* 0x000fe20003800000 */
[----:B------:R-:W-:-:S12]  /*05a0*/  BSSY.RECONVERGENT B0, `(.L_x_9) ;  /* 0x000002f000007945 */ /* 0x000fd80003800200 */
[----:B------:R-:W-:Y:S05]  /*05b0*/  @!P0 BRA `(.L_x_10) ;  /* 0x0000000000b48947 */ /* 0x000fea0003800000 */
[----:B------:R-:W3:Y:S01]  /*05c0*/  S2UR UR5, SR_CgaCtaId ;  /* 0x00000000000579c3 */ /* 0x000ee20000008800 */
[----:B------:R-:W-:Y:S01]  /*05d0*/  UMOV UR4, 0x400 ;  /* 0x0000040000047882 */ /* 0x000fe20000000000 */
[----:B------:R-:W-:Y:S01]  /*05e0*/  UMOV UR8, 0x1 ;  /* 0x0000000100087882 */ /* 0x000fe20000000000 */
[----:B------:R-:W-:Y:S01]  /*05f0*/  UMOV UR6, 0x4 ;  /* 0x0000000400067882 */ /* 0x000fe20000000000 */
[----:B------:R-:W-:-:S04]  /*0600*/  UIADD3 UR8, UPT, UPT, -UR8, 0x100000, URZ ;  /* 0x0010000008087890 */ /* 0x000fc8000fffe1ff */
[----:B------:R-:W-:Y:S02]  /*0610*/  USHF.L.U32 UR9, UR8, 0xb, URZ ;  /* 0x0000000b08097899 */ /* 0x000fe400080006ff */
[----:B------:R-:W-:Y:S02]  /*0620*/  USHF.L.U32 UR8, UR8, 0x1, URZ ;  /* 0x0000000108087899 */ /* 0x000fe400080006ff */
[----:B------:R-:W-:-:S04]  /*0630*/  UIADD3 UR6, UPT, UPT, -UR6, 0x100000, URZ ;  /* 0x0010000006067890 */ /* 0x000fc8000fffe1ff */
[----:B------:R-:W-:Y:S02]  /*0640*/  USHF.L.U32 UR7, UR6, 0xb, URZ ;  /* 0x0000000b06077899 */ /* 0x000fe400080006ff */
[----:B------:R-:W-:Y:S02]  /*0650*/  USHF.L.U32 UR6, UR6, 0x1, URZ ;  /* 0x0000000106067899 */ /* 0x000fe400080006ff */
[----:B---3--:R-:W-:Y:S01]  /*0660*/  ULEA UR4, UR5, UR4, 0x18 ;  /* 0x0000000405047291 */ /* 0x008fe2000f8ec0ff */
[----:B------:R-:W3:Y:S11]  /*0670*/  FENCE.VIEW.ASYNC.S ;  /* 0x00000000000073c6 */ /* 0x000ef60000000000 */
[----:B---3--:R3:W4:Y:S01]  /*0680*/  SYNCS.EXCH.64 URZ, [UR4], UR8 ;  /* 0x0000000804ff75b2 */ /* 0x0087220008000100 */
[----:B------:R3:W1:Y:S01]  /*0690*/  SYNCS.EXCH.64 URZ, [UR4+0x80], UR6 ;  /* 0x0000800604ff75b2 */ /* 0x0006620008000100 */
        /* <DEDUP_REMOVED lines=29> */
[----:B------:R3:W1:Y:S02]  /*0870*/  SYNCS.EXCH.64 URZ, [UR4+0xf8], UR6 ;  /* 0x0000f80604ff75b2 */ /* 0x0006640008000100 */
[----:B---34-:R-:W-:Y:S01]  /*0880*/  NOP ;  /* 0x0000000000007918 */ /* 0x018fe20000000000 */
.L_x_10:
[----:B------:R-:W-:Y:S05]  /*0890*/  BSYNC.RECONVERGENT B0 ;  /* 0x0000000000007941 */ /* 0x000fea0003800200 */
.L_x_9:
[----:B------:R-:W3:Y:S01]  /*08a0*/  SHFL.IDX PT, R0, R81, RZ, 0x1f ;  /* 0x00001fff51007589 */ /* 0x000ee200000e0000 */
[----:B------:R-:W-:Y:S01]  /*08b0*/  NOP ;  /* 0x0000000000007918 */ /* 0x000fe20000000000 */
[----:B---3--:R-:W-:-:S13]  /*08c0*/  ISETP.NE.AND P0, PT, R0, 0x1, PT ;  /* 0x000000010000780c */ /* 0x008fda0003f05270 */
[----:B------:R-:W-:Y:S05]  /*08d0*/  @P0 BRA `(.L_x_11) ;  /* 0x0000000000580947 */ /* 0x000fea0003800000 */
        /* <DEDUP_REMOVED lines=9> */
[----:B------:R-:W-:Y:S01]  /*0970*/  USHF.L.U32 UR6, UR6, 0x1, URZ ;  /* 0x0000000106067899 */ /* 0x000fe200080006ff */
[----:B------:R-:W-:Y:S01]  /*0980*/  ELECT P0, URZ, PT ;  /* 0x0000000000ff782f */ /* 0x000fe20003800000 */
[----:B---3--:R-:W-:Y:S01]  /*0990*/  ULEA UR4, UR5, UR4, 0x18 ;  /* 0x0000000405047291 */ /* 0x008fe2000f8ec0ff */
[----:B------:R-:W3:Y:S11]  /*09a0*/  FENCE.VIEW.ASYNC.S ;  /* 0x00000000000073c6 */ /* 0x000ef60000000000 */
[----:B---3--:R3:W4:Y:S01]  /*09b0*/  SYNCS.EXCH.64 URZ, [UR4+0x100], UR8 ;  /* 0x0001000804ff75b2 */ /* 0x0087220008000100 */
[----:B------:R3:W1:Y:S01]  /*09c0*/  SYNCS.EXCH.64 URZ, [UR4+0x120], UR6 ;  /* 0x0001200604ff75b2 */ /* 0x0006620008000100 */
[----:B------:R3:W1:Y:S01]  /*09d0*/  SYNCS.EXCH.64 URZ, [UR4+0x108], UR8 ;  /* 0x0001080804ff75b2 */ /* 0x0006620008000100 */
[----:B------:R3:W1:Y:S01]  /*09e0*/  SYNCS.EXCH.64 URZ, [UR4+0x128], UR6 ;  /* 0x0001280604ff75b2 */ /* 0x0006620008000100 */
[----:B------:R3:W1:Y:S01]  /*09f0*/  SYNCS.EXCH.64 URZ, [UR4+0x110], UR8 ;  /* 0x0001100804ff75b2 */ /* 0x0006620008000100 */
[----:B------:R3:W1:Y:S01]  /*0a00*/  SYNCS.EXCH.64 URZ, [UR4+0x130], UR6 ;  /* 0x0001300604ff75b2 */ /* 0x0006620008000100 */
[----:B------:R3:W1:Y:S01]  /*0a10*/  SYNCS.EXCH.64 URZ, [UR4+0x118], UR8 ;  /* 0x0001180804ff75b2 */ /* 0x0006620008000100 */
[----:B------:R3:W1:Y:S01]  /*0a20*/  SYNCS.EXCH.64 URZ, [UR4+0x138], UR6 ;  /* 0x0001380604ff75b2 */ /* 0x0006620008000100 */
[----:B------:R-:W-:Y:S01]  /*0a30*/  NOP ;  /* 0x0000000000007918 */ /* 0x000fe20000000000 */
.L_x_11:
[----:B------:R-:W2:Y:S01]  /*0a40*/  SHFL.IDX PT, R0, R81, RZ, 0x1f ;  /* 0x00001fff51007589 */ /* 0x000ea200000e0000 */
[----:B------:R-:W-:Y:S01]  /*0a50*/  NOP ;  /* 0x0000000000007918 */ /* 0x000fe20000000000 */
[----:B--2---:R-:W-:-:S13]  /*0a60*/  ISETP.NE.AND P0, PT, R0, 0x3, PT ;  /* 0x000000030000780c */ /* 0x004fda0003f05270 */
[----:B------:R-:W-:Y:S05]  /*0a70*/  @P0 BRA `(.L_x_12) ;  /* 0x0000000000300947 */ /* 0x000fea0003800000 */
[----:B---3--:R-:W2:Y:S01]  /*0a80*/  S2UR UR6, SR_CgaCtaId ;  /* 0x00000000000679c3 */ /* 0x008ea20000008800 */
[----:B------:R-:W-:Y:S01]  /*0a90*/  UMOV UR4, 0x400 ;  /* 0x0000040000047882 */ /* 0x000fe20000000000 */
[----:B------:R-:W-:Y:S01]  /*0aa0*/  UMOV UR5, 0x20 ;  /* 0x0000002000057882 */ /* 0x000fe20000000000 */
[----:B------:R-:W-:Y:S01]  /*0ab0*/  ELECT P0, URZ, PT ;  /* 0x0000000000ff782f */ /* 0x000fe20003800000 */
[----:B--2---:R-:W-:Y:S02]  /*0ac0*/  ULEA UR6, UR6, UR4, 0x18 ;  /* 0x0000000406067291 */ /* 0x004fe4000f8ec0ff */
[----:B------:R-:W-:-:S04]  /*0ad0*/  UIADD3 UR4, UPT, UPT, -UR5, 0x100000, URZ ;  /* 0x0010000005047890 */ /* 0x000fc8000fffe1ff */
[----:B------:R-:W-:Y:S02]  /*0ae0*/  USHF.L.U32 UR5, UR4, 0xb, URZ ;  /* 0x0000000b04057899 */ /* 0x000fe400080006ff */
[----:B------:R-:W-:Y:S01]  /*0af0*/  USHF.L.U32 UR4, UR4, 0x1, URZ ;  /* 0x0000000104047899 */ /* 0x000fe200080006ff */
[----:B------:R-:W2:Y:S11]  /*0b00*/  FENCE.VIEW.ASYNC.S ;  /* 0x00000000000073c6 */ /* 0x000eb60000000000 */
[----:B--2---:R2:W3:Y:S01]  /*0b10*/  SYNCS.EXCH.64 URZ, [UR6+0x140], UR4 ;  /* 0x0001400406ff75b2 */ /* 0x0044e20008000100 */
[----:B------:R2:W1:Y:S01]  /*0b20*/  SYNCS.EXCH.64 URZ, [UR6+0x148], UR4 ;  /* 0x0001480406ff75b2 */ /* 0x0004620008000100 */
[----:B------:R-:W-:Y:S01]  /*0b30*/  NOP ;  /* 0x0000000000007918 */ /* 0x000fe20000000000 */
.L_x_12:
[----:B------:R-:W4:Y:S01]  /*0b40*/  SHFL.IDX PT, R0, R81, RZ, 0x1f ;  /* 0x00001fff51007589 */ /* 0x000f2200000e0000 */
[----:B------:R-:W-:Y:S01]  /*0b50*/  NOP ;  /* 0x0000000000007918 */ /* 0x000fe20000000000 */
[----:B----4-:R-:W-:-:S13]  /*0b60*/  ISETP.NE.AND P0, PT, R0, 0x4, PT ;  /* 0x000000040000780c */ /* 0x010fda0003f05270 */
[----:B------:R-:W-:Y:S05]  /*0b70*/  @P0 BRA `(.L_x_13) ;  /* 0x00000000004c0947 */ /* 0x000fea0003800000 */
[----:B--2---:R-:W2:Y:S01]  /*0b80*/  S2UR UR5, SR_CgaCtaId ;  /* 0x00000000000579c3 */ /* 0x004ea20000008800 */
[----:B---3--:R-:W-:Y:S01]  /*0b90*/  UMOV UR4, 0x720 ;  /* 0x0000072000047882 */ /* 0x008fe20000000000 */
[----:B------:R-:W-:Y:S01]  /*0ba0*/  UMOV UR6, 0x400 ;  /* 0x0000040000067882 */ /* 0x000fe20000000000 */
[----:B------:R-:W-:Y:S01]  /*0bb0*/  USEL UR4, UR4, 0x620, UP4 ;  /* 0x0000062004047887 */ /* 0x000fe2000a000000 */
[----:B------:R-:W-:Y:S01]  /*0bc0*/  UMOV UR8, 0x1 ;  /* 0x0000000100087882 */ /* 0x000fe20000000000 */
[----:B------:R-:W-:Y:S01]  /*0bd0*/  ELECT P0, URZ, PT ;  /* 0x0000000000ff782f */ /* 0x000fe20003800000 */
[----:B------:R-:W-:-:S04]  /*0be0*/  UIADD3 UR8, UPT, UPT, -UR8, 0x100000, URZ ;  /* 0x0010000008087890 */ /* 0x000fc8000fffe1ff */
[----:B------:R-:W-:Y:S02]  /*0bf0*/  USHF.L.U32 UR9, UR8, 0xb, URZ ;  /* 0x0000000b08097899 */ /* 0x000fe400080006ff */
[----:B------:R-:W-:Y:S02]  /*0c00*/  USHF.L.U32 UR8, UR8, 0x1, URZ ;  /* 0x0000000108087899 */ /* 0x000fe400080006ff */
[----:B--2---:R-:W-:Y:S02]  /*0c10*/  ULEA UR6, UR5, UR6, 0x18 ;  /* 0x0000000605067291 */ /* 0x004fe4000f8ec0ff */
[----:B------:R-:W-:-:S04]  /*0c20*/  UIADD3 UR4, UPT, UPT, -UR4, 0x100000, URZ ;  /* 0x0010000004047890 */ /* 0x000fc8000fffe1ff */
[----:B------:R-:W-:Y:S02]  /*0c30*/  USHF.L.U32 UR5, UR4, 0xb, URZ ;  /* 0x0000000b04057899 */ /* 0x000fe400080006ff */
[----:B------:R-:W-:Y:S01]  /*0c40*/  USHF.L.U32 UR4, UR4, 0x1, URZ ;  /* 0x0000000104047899 */ /* 0x000fe200080006ff */
[----:B------:R-:W2:Y:S03]  /*0c50*/  FENCE.VIEW.ASYNC.S ;  /* 0x00000000000073c6 */ /* 0x000ea60000000000 */
[----:B--2---:R4:W2:Y:S08]  /*0c60*/  SYNCS.EXCH.64 URZ, [UR6+0x150], UR8 ;  /* 0x0001500806ff75b2 */ /* 0x0048b00008000100 */
[----:B------:R4:W3:Y:S01]  /*0c70*/  SYNCS.EXCH.64 URZ, [UR6+0x160], UR4 ;  /* 0x0001600406ff75b2 */ /* 0x0008e20008000100 */
[----:B------:R4:W1:Y:S01]  /*0c80*/  SYNCS.EXCH.64 URZ, [UR6+0x158], UR8 ;  /* 0x0001580806ff75b2 */ /* 0x0008620008000100 */
[----:B------:R4:W1:Y:S02]  /*0c90*/  SYNCS.EXCH.64 URZ, [UR6+0x168], UR4 ;  /* 0x0001680406ff75b2 */ /* 0x0008640008000100 */
[----:B----4-:R-:W-:Y:S01]  /*0ca0*/  NOP ;  /* 0x0000000000007918 */ /* 0x010fe20000000000 */
.L_x_13:
[----:B------:R-:W4:Y:S01]  /*0cb0*/  SHFL.IDX PT, R0, R81, RZ, 0x1f ;  /* 0x00001fff51007589 */ /* 0x000f2200000e0000 */
[----:B------:R-:W-:Y:S01]  /*0cc0*/  NOP ;  /* 0x0000000000007918 */ /* 0x000fe20000000000 */
[----:B----4-:R-:W-:-:S13]  /*0cd0*/  ISETP.NE.AND P0, PT, R0, 0x5, PT ;  /* 0x000000050000780c */ /* 0x010fda0003f05270 */
[----:B------:R-:W-:Y:S05]  /*0ce0*/  @P0 BRA `(.L_x_14) ;  /* 0x0000000000580947 */ /* 0x000fea0003800000 */
[----:B--2---:R-:W2:Y:S01]  /*0cf0*/  S2UR UR5, SR_CgaCtaId ;  /* 0x00000000000579c3 */ /* 0x004ea20000008800 */
[----:B---3--:R-:W-:Y:S01]  /*0d00*/  UMOV UR4, 0x400 ;  /* 0x0000040000047882 */ /* 0x008fe20000000000 */
        /* <DEDUP_REMOVED lines=9> */
[----:B--2---:R-:W-:Y:S01]  /*0da0*/  ULEA UR4, UR5, UR4, 0x18 ;  /* 0x0000000405047291 */ /* 0x004fe2000f8ec0ff */
[----:B------:R-:W2:Y:S11]  /*0db0*/  FENCE.VIEW.ASYNC.S ;  /* 0x00000000000073c6 */ /* 0x000eb60000000000 */
[----:B--2---:R4:W2:Y:S01]  /*0dc0*/  SYNCS.EXCH.64 URZ, [UR4+0x170], UR6 ;  /* 0x0001700604ff75b2 */ /* 0x0048a20008000100 */
[----:B------:R4:W3:Y:S01]  /*0dd0*/  SYNCS.EXCH.64 URZ, [UR4+0x190], UR8 ;  /* 0x0001900804ff75b2 */ /* 0x0008e20008000100 */
[----:B------:R4:W1:Y:S01]  /*0de0*/  SYNCS.EXCH.64 URZ, [UR4+0x178], UR6 ;  /* 0x0001780604ff75b2 */ /* 0x0008620008000100 */
[----:B------:R4:W1:Y:S01]  /*0df0*/  SYNCS.EXCH.64 URZ, [UR4+0x198], UR8 ;  /* 0x0001980804ff75b2 */ /* 0x0008620008000100 */
[----:B------:R4:W1:Y:S01]  /*0e00*/  SYNCS.EXCH.64 URZ, [UR4+0x180], UR6 ;  /* 0x0001800604ff75b2 */ /* 0x0008620008000100 */
[----:B------:R4:W1:Y:S01]  /*0e10*/  SYNCS.EXCH.64 URZ, [UR4+0x1a0], UR8 ;  /* 0x0001a00804ff75b2 */ /* 0x0008620008000100 */
[----:B------:R4:W1:Y:S01]  /*0e20*/  SYNCS.EXCH.64 URZ, [UR4+0x188], UR6 ;  /* 0x0001880604ff75b2 */ /* 0x0008620008000100 */
[----:B------:R4:W1:Y:S02]  /*0e30*/  SYNCS.EXCH.64 URZ, [UR4+0x1a8], UR8 ;  /* 0x0001a80804ff75b2 */ /* 0x0008640008000100 */
[----:B----4-:R-:W-:Y:S01]  /*0e40*/  NOP ;  /* 0x0000000000007918 */ /* 0x010fe20000000000 */
.L_x_14:
[----:B------:R-:W4:Y:S01]  /*0e50*/  SHFL.IDX PT, R0, R81, RZ, 0x1f ;  /* 0x00001fff51007589 */ /* 0x000f2200000e0000 */
[----:B------:R-:W-:Y:S01]  /*0e60*/  ISETP.NE.OR P1, PT, RZ, UR20, !P1 ;  /* 0x00000014ff007c0c */ /* 0x000fe2000cf25670 */
[----:B------:R-:W-:Y:S01]  /*0e70*/  NOP ;  /* 0x0000000000007918 */ /* 0x000fe20000000000 */
[----:B----4-:R-:W-:-:S13]  /*0e80*/  ISETP.NE.AND P0, PT, R0, 0x3, PT ;  /* 0x000000030000780c */ /* 0x010fda0003f05270 */
[----:B------:R-:W-:Y:S05]  /*0e90*/  @P0 BRA `(.L_x_15) ;  /* 0x0000000000380947 */ /* 0x000fea0003800000 */
[----:B--2---:R-:W2:Y:S01]  /*0ea0*/  S2UR UR5, SR_CgaCtaId ;  /* 0x00000000000579c3 */ /* 0x004ea20000008800 */
[----:B---3--:R-:W-:Y:S01]  /*0eb0*/  UMOV UR4, 0x400 ;  /* 0x0000040000047882 */ /* 0x008fe20000000000 */
[----:B------:R-:W-:Y:S01]  /*0ec0*/  UMOV UR6, 0x20 ;  /* 0x0000002000067882 */ /* 0x000fe20000000000 */
[----:B------:R-:W-:Y:S01]  /*0ed0*/  ELECT P0, URZ, PT ;  /* 0x0000000000ff782f */ /* 0x000fe20003800000 */
[----:B------:R-:W-:-:S04]  /*0ee0*/  UIADD3 UR6, UPT, UPT, -UR6, 0x100000, URZ ;  /* 0x0010000006067890 */ /* 0x000fc8000fffe1ff */
[----:B------:R-:W-:Y:S02]  /*0ef0*/  USHF.L.U32 UR7, UR6, 0xb, URZ ;  /* 0x0000000b06077899 */ /* 0x000fe400080006ff */
[----:B------:R-:W-:Y:S02]  /*0f00*/  USHF.L.U32 UR6, UR6, 0x1, URZ ;  /* 0x0000000106067899 */ /* 0x000fe400080006ff */
[----:B--2---:R-:W-:Y:S01]  /*0f10*/  ULEA UR4, UR5, UR4, 0x18 ;  /* 0x0000000405047291 */ /* 0x004fe2000f8ec0ff */
[----:B------:R-:W2:Y:S11]  /*0f20*/  FENCE.VIEW.ASYNC.S ;  /* 0x00000000000073c6 */ /* 0x000eb60000000000 */
[----:B--2---:R4:W2:Y:S01]  /*0f30*/  SYNCS.EXCH.64 URZ, [UR4+0x1b0], UR6 ;  /* 0x0001b00604ff75b2 */ /* 0x0048a20008000100 */
[----:B------:R4:W3:Y:S01]  /*0f40*/  SYNCS.EXCH.64 URZ, [UR4+0x1c0], UR6 ;  /* 0x0001c00604ff75b2 */ /* 0x0008e20008000100 */
[----:B------:R4:W1:Y:S01]  /*0f50*/  SYNCS.EXCH.64 URZ, [UR4+0x1b8], UR6 ;  /* 0x0001b80604ff75b2 */ /* 0x0008620008000100 */
[----:B------:R4:W1:Y:S02]  /*0f60*/  SYNCS.EXCH.64 URZ, [UR4+0x1c8], UR6 ;  /* 0x0001c80604ff75b2 */ /* 0x0008640008000100 */
[----:B----4-:R-:W-:Y:S01]  /*0f70*/  NOP ;  /* 0x0000000000007918 */ /* 0x010fe20000000000 */
.L_x_15:
[----:B---3--:R-:W3:Y:S01]  /*0f80*/  S2UR UR7, SR_CgaCtaId ;  /* 0x00000000000779c3 */ /* 0x008ee20000008800 */
[----:B------:R-:W-:Y:S01]  /*0f90*/  VOTEU.ALL UP0, P1 ;  /* 0x0000000000ff7886 */ /* 0x000fe20000800000 */
[----:B--2---:R-:W-:Y:S01]  /*0fa0*/  UMOV UR4, 0x20 ;  /* 0x0000002000047882 */ /* 0x004fe20000000000 */
[----:B------:R-:W-:Y:S01]  /*0fb0*/  NOP ;  /* 0x0000000000007918 */ /* 0x000fe20000000000 */
[----:B-1----:R-:W-:Y:S01]  /*0fc0*/  LOP3.LUT R3, R95, 0x1f, RZ, 0xc0, !PT ;  /* 0x0000001f5f037812 */ /* 0x002fe200078ec0ff */
[----:B------:R-:W-:Y:S01]  /*0fd0*/  UISETP.NE.AND UP5, UPT, UR20, URZ, UPT ;  /* 0x000000ff1400728c */ /* 0x000fe2000bfa5270 */
[----:B------:R-:W-:Y:S01]  /*0fe0*/  @!UP0 UMOV UR6, 0x400 ;  /* 0x0000040000068882 */ /* 0x000fe20000000000 */
[----:B------:R-:W-:-:S04]  /*0ff0*/  @!UP0 UIADD3 UR4, UPT, UPT, -UR4, 0x100000, URZ ;  /* 0x0010000004048890 */ /* 0x000fc8000fffe1ff */
[----:B------:R-:W-:Y:S02]  /*1000*/  @!UP0 USHF.L.U32 UR5, UR4, 0xb, URZ ;  /* 0x0000000b04058899 */ /* 0x000fe400080006ff */
[----:B------:R-:W-:Y:S02]  /*1010*/  @!UP0 USHF.L.U32 UR4, UR4, 0x1, URZ ;  /* 0x0000000104048899 */ /* 0x000fe400080006ff */
[----:B---3--:R-:W-:Y:S01]  /*1020*/  @!UP0 ULEA UR6, UR7, UR6, 0x18 ;  /* 0x0000000607068291 */ /* 0x008fe2000f8ec0ff */
[----:B------:R-:W1:Y:S01]  /*1030*/  LDCU UR7, c[0x0][0x36c] ;  /* 0x00006d80ff0777ac */ /* 0x000e620008000800 */
[----:B------:R-:W-:Y:S01]  /*1040*/  VOTEU.ALL UP0, P1 ;  /* 0x0000000000ff7886 */ /* 0x000fe20000800000 */
[----:B------:R-:W2:Y:S09]  /*1050*/  FENCE.VIEW.ASYNC.S ;  /* 0x00000000000073c6 */ /* 0x000eb20000000000 */
[----:B--2---:R2:W3:Y:S01]  /*1060*/  @!UP0 SYNCS.EXCH.64 URZ, [UR6+0x1d0], UR4 ;  /* 0x0001d00406ff85b2 */ /* 0x0044e20008000100 */
[----:B-1----:R-:W-:-:S09]  /*1070*/  UISETP.EQ.U32.AND UP6, UPT, UR7, 0x1, UPT ;  /* 0x000000010700788c */ /* 0x002fd2000bfc2070 */
[----:B--2---:R-:W-:Y:S05]  /*1080*/  BRA.U !UP6, `(.L_x_16) ;  /* 0x000000010e087547 */ /* 0x004fea000b800000 */
[----:B---3--:R-:W-:Y:S01]  /*1090*/  UCGABAR_ARV ;  /* 0x00000000000079c7 */ /* 0x008fe20008000000 */
[----:B------:R-:W-:Y:S05]  /*10a0*/  BRA `(.L_x_17) ;  /* 0x0000000000047947 */ /* 0x000fea0003800000 */
.L_x_16:
[----:B---3--:R-:W-:Y:S01]  /*10b0*/  NOP ;  /* 0x0000000000007918 */ /* 0x008fe20000000000 */
.L_x_17:
[----:B------:R-:W1:Y:S01]  /*10c0*/  S2UR UR23, SR_CTAID.X ;  /* 0x00000000001779c3 */ /* 0x000e620000002500 */
[----:B------:R-:W-:-:S05]  /*10d0*/  CS2R.32 R83, SR_CgaSize ;  /* 0x0000000000537805 */ /* 0x000fca0000008a00 */
[----:B------:R-:W-:-:S05]  /*10e0*/  IMAD R83, R83, -0xa0, RZ ;  /* 0xffffff6053537824 */ /* 0x000fca00078e02ff */
[----:B------:R-:W-:-:S14]  /*10f0*/  R2UR UR5, R83 ;  /* 0x00000000530572ca */ /* 0x000fdc00000e0000 */
[----:B------:R-:W2:Y:S01]  /*1100*/  LDCU UR5, c[0x0][UR5+0x2b0] ;  /* 0x00005600050577ac */ /* 0x000ea20008000800 */
[----:B------:R-:W-:-:S05]  /*1110*/  CS2R.32 R83, SR_CgaSize ;  /* 0x0000000000537805 */ /* 0x000fca0000008a00 */
[----:B------:R-:W-:-:S05]  /*1120*/  IMAD R83, R83, -0xa0, RZ ;  /* 0xffffff6053537824 */ /* 0x000fca00078e02ff */
[----:B------:R-:W-:-:S14]  /*1130*/  R2UR UR4, R83 ;  /* 0x00000000530472ca */ /* 0x000fdc00000e0000 */
[----:B------:R-:W3:Y:S01]  /*1140*/  LDCU UR4, c[0x0][UR4+0x2b4] ;  /* 0x00005680040477ac */ /* 0x000ee20008000800 */
[----:B------:R-:W4:Y:S01]  /*1150*/  S2UR UR34, SR_CTAID.Y ;  /* 0x00000000002279c3 */ /* 0x000f220000002600 */
[----:B------:R-:W-:-:S05]  /*1160*/  CS2R.32 R83, SR_CgaSize ;  /* 0x0000000000537805 */ /* 0x000fca0000008a00 */
[----:B------:R-:W-:-:S05]  /*1170*/  IMAD R83, R83, -0xa0, RZ ;  /* 0xffffff6053537824 */ /* 0x000fca00078e02ff */
[----:B------:R-:W-:-:S14]  /*1180*/  R2UR UR7, R83 ;  /* 0x00000000530772ca */ /* 0x000fdc00000e0000 */
[----:B------:R-:W3:Y:S01]  /*1190*/  LDCU UR7, c[0x0][UR7+0x2a0] ;  /* 0x00005400070777ac */ /* 0x000ee20008000800 */
[----:B------:R-:W-:-:S05]  /*11a0*/  CS2R.32 R83, SR_CgaSize ;  /* 0x0000000000537805 */ /* 0x000fca0000008a00 */
[----:B------:R-:W-:-:S05]  /*11b0*/  IMAD R83, R83, -0xa0, RZ ;  /* 0xffffff6053537824 */ /* 0x000fca00078e02ff */
[----:B------:R-:W-:-:S14]  /*11c0*/  R2UR UR8, R83 ;  /* 0x00000000530872ca */ /* 0x000fdc00000e0000 */
[----:B------:R-:W3:Y:S01]  /*11d0*/  LDCU UR8, c[0x0][UR8+0x2a4] ;  /* 0x00005480080877ac */ /* 0x000ee20008000800 */
[----:B------:R-:W3:Y:S01]  /*11e0*/  S2UR UR9, SR_CgaCtaId ;  /* 0x00000000000979c3 */ /* 0x000ee20000008800 */
[----:B------:R-:W-:Y:S01]  /*11f0*/  UISETP.GT.U32.AND UP0, UPT, UR33, 0xffff, UPT ;  /* 0x0000ffff2100788c */ /* 0x000fe2000bf04070 */
[----:B------:R-:W3:Y:S01]  /*1200*/  LDCU UR21, c[0x0][0xb24] ;  /* 0x00016480ff1577ac */ /* 0x000ee20008000800 */
[----:B------:R-:W3:Y:S01]  /*1210*/  LDCU UR42, c[0x0][0xb24] ;  /* 0x00016480ff2a77ac */ /* 0x000ee20008000800 */
[----:B-1----:R-:W-:Y:S01]  /*1220*/  I2FP.F32.U32 R2, UR23 ;  /* 0x0000001700027c45 */ /* 0x002fe20008201000 */
[----:B------:R-:W1:Y:S04]  /*1230*/  LDCU UR26, c[0x0][0xb30] ;  /* 0x00016600ff1a77ac */ /* 0x000e680008000800 */
[----:B--2---:R-:W-:Y:S01]  /*1240*/  FMUL R2, R2, UR5 ;  /* 0x0000000502027c20 */ /* 0x004fe20008400000 */
[----:B------:R-:W-:Y:S01]  /*1250*/  USEL UR5, UR33, 0xffff, !UP0 ;  /* 0x0000ffff21057887 */ /* 0x000fe2000c000000 */
[----:B----4-:R-:W-:-:S04]  /*1260*/  I2FP.F32.U32 R0, UR34 ;  /* 0x0000002200007c45 */ /* 0x010fc80008201000 */
[----:B------:R-:W2:Y:S01]  /*1270*/  F2I.U32.TRUNC.NTZ R2, R2 ;  /* 0x0000000200027305 */ /* 0x000ea2000020f000 */
[----:B------:R-:W-:Y:S01]  /*1280*/  ULOP3.LUT UR24, UR5, 0xffff, URZ, 0xc0, !UPT ;  /* 0x0000ffff05187892 */ /* 0x000fe2000f8ec0ff */
[----:B---3--:R-:W-:Y:S01]  /*1290*/  FMUL R0, R0, UR4 ;  /* 0x0000000400007c20 */ /* 0x008fe20008400000 */
[----:B------:R-:W-:-:S05]  /*12a0*/  USHF.L.U32 UR28, UR9, 0x8, URZ ;  /* 0x00000008091c7899 */ /* 0x000fca00080006ff */
[----:B------:R-:W3:Y:S01]  /*12b0*/  F2I.U32.TRUNC.NTZ R0, R0 ;  /* 0x0000000000007305 */ /* 0x000ee2000020f000 */
[----:B--2---:R-:W-:Y:S02]  /*12c0*/  R2UR UR4, R2 ;  /* 0x00000000020472ca */ /* 0x004fe400000e0000 */
[----:B------:R-:W-:Y:S02]  /*12d0*/  PRMT R2, RZ, 0x7610, R2 ;  /* 0x00007610ff027816 */ /* 0x000fe40000000002 */
[----:B---3--:R-:W-:Y:S02]  /*12e0*/  R2UR UR6, R0 ;  /* 0x00000000000672ca */ /* 0x008fe400000e0000 */
[----:B------:R-:W-:-:S07]  /*12f0*/  PRMT R0, RZ, 0x7610, R0 ;  /* 0x00007610ff007816 */ /* 0x000fce0000000000 */
[----:B------:R-:W-:-:S04]  /*1300*/  UIADD3 UR5, UPT, UPT, -UR4, URZ, URZ ;  /* 0x000000ff04057290 */ /* 0x000fc8000fffe1ff */
[----:B------:R-:W-:Y:S02]  /*1310*/  UIMAD UR5, UR7, UR5, UR23 ;  /* 0x00000005070572a4 */ /* 0x000fe4000f8e0217 */
[----:B------:R-:W-:-:S04]  /*1320*/  UIADD3 UR4, UPT, UPT, -UR6, URZ, URZ ;  /* 0x000000ff06047290 */ /* 0x000fc8000fffe1ff */
[----:B------:R-:W-:Y:S01]  /*1330*/  IMAD.U32 R83, RZ, RZ, UR5 ;  /* 0x00000005ff537e24 */ /* 0x000fe2000f8e00ff */
[----:B------:R-:W-:-:S06]  /*1340*/  UIMAD UR4, UR8, UR4, UR34 ;  /* 0x00000004080472a4 */ /* 0x000fcc000f8e0222 */
[----:B------:R-:W-:Y:S01]  /*1350*/  IMAD.U32 R82, RZ, RZ, UR4 ;  /* 0x00000004ff527e24 */ /* 0x000fe2000f8e00ff */
[----:B-1----:R-:W-:Y:S06]  /*1360*/  BRA.U UP5, `(.L_x_18) ;  /* 0x00000001056c7547 */ /* 0x002fec000b800000 */
[----:B------:R-:W-:Y:S02]  /*1370*/  R2UR UR4, R82 ;  /* 0x00000000520472ca */ /* 0x000fe400000e0000 */
[----:B------:R-:W-:-:S11]  /*1380*/  R2UR UR10, R83 ;  /* 0x00000000530a72ca */ /* 0x000fd600000e0000 */
[----:B------:R-:W-:Y:S02]  /*1390*/  UISETP.NE.AND UP0, UPT, UR4, URZ, UPT ;  /* 0x000000ff0400728c */ /* 0x000fe4000bf05270 */
[----:B------:R-:W-:Y:S02]  /*13a0*/  ULOP3.LUT UR4, UR10, 0x2, URZ, 0x3c, !UPT ;  /* 0x000000020a047892 */ /* 0x000fe4000f8e3cff */
[----:B------:R-:W-:Y:S02]  /*13b0*/  UISETP.GT.U32.AND UP2, UPT, UR10, 0x1, UP0 ;  /* 0x000000010a00788c */ /* 0x000fe40008744070 */
[----:B------:R-:W-:Y:S02]  /*13c0*/  ULOP3.LUT UR5, UR10, 0x4, URZ, 0x3c, !UPT ;  /* 0x000000040a057892 */ /* 0x000fe4000f8e3cff */
[----:B------:R-:W-:Y:S02]  /*13d0*/  USEL UR8, URZ, 0x1, UP2 ;  /* 0x00000001ff087887 */ /* 0x000fe40009000000 */
[----:B------:R-:W-:-:S02]  /*13e0*/  USEL UR7, URZ, 0x2, UP2 ;  /* 0x00000002ff077887 */ /* 0x000fc40009000000 */
[----:B------:R-:W-:Y:S02]  /*13f0*/  UISETP.GT.U32.AND UP2, UPT, UR4, 0x1, UP0 ;  /* 0x000000010400788c */ /* 0x000fe40008744070 */
[----:B------:R-:W-:Y:S02]  /*1400*/  ULOP3.LUT UR4, UR10, 0x6, URZ, 0x3c, !UPT ;  /* 0x000000060a047892 */ /* 0x000fe4000f8e3cff */
[----:B------:R-:W-:Y:S02]  /*1410*/  USEL UR6, URZ, 0x4, UP2 ;  /* 0x00000004ff067887 */ /* 0x000fe40009000000 */
[----:B------:R-:W-:Y:S02]  /*1420*/  USEL UR9, URZ, 0x8, UP2 ;  /* 0x00000008ff097887 */ /* 0x000fe40009000000 */
[----:B------:R-:W-:Y:S02]  /*1430*/  UISETP.GT.U32.AND UP2, UPT, UR5, 0x1, UP0 ;  /* 0x000000010500788c */ /* 0x000fe40008744070 */
[----:B------:R-:W-:-:S02]  /*1440*/  UISETP.GT.U32.AND UP0, UPT, UR4, 0x1, UP0 ;  /* 0x000000010400788c */ /* 0x000fc40008704070 */
[----:B------:R-:W-:Y:S02]  /*1450*/  USEL UR4, URZ, 0x10, UP2 ;  /* 0x00000010ff047887 */ /* 0x000fe40009000000 */
[----:B------:R-:W-:Y:S02]  /*1460*/  UIADD3 UR5, UPT, UPT, UR6, UR7, UR8 ;  /* 0x0000000706057290 */ /* 0x000fe4000fffe008 */
[----:B------:R-:W-:Y:S02]  /*1470*/  USEL UR7, URZ, 0x40, UP0 ;  /* 0x00000040ff077887 */ /* 0x000fe40008000000 */
[----:B------:R-:W-:Y:S02]  /*1480*/  USEL UR8, URZ, 0x20, UP2 ;  /* 0x00000020ff087887 */ /* 0x000fe40009000000 */
[----:B------:R-:W-:Y:S02]  /*1490*/  UIADD3 UR5, UPT, UPT, UR4, UR5, UR9 ;  /* 0x0000000504057290 */ /* 0x000fe4000fffe009 */
[----:B------:R-:W-:-:S02]  /*14a0*/  ULOP3.LUT UR4, UR10, 0xfffffffe, URZ, 0xc0, !UPT ;  /* 0xfffffffe0a047892 */ /* 0x000fc4000f8ec0ff */
[----:B------:R-:W-:Y:S02]  /*14b0*/  USEL UR6, URZ, 0x80, UP0 ;  /* 0x00000080ff067887 */ /* 0x000fe40008000000 */
[----:B------:R-:W-:-:S03]  /*14c0*/  UIADD3 UR5, UPT, UPT, UR7, UR5, UR8 ;  /* 0x0000000507057290 */ /* 0x000fc6000fffe008 */
[----:B------:R-:W-:Y:S01]  /*14d0*/  UMOV UR7, 0x3 ;  /* 0x0000000300077882 */ /* 0x000fe20000000000 */
[----:B------:R-:W-:Y:S02]  /*14e0*/  UIADD3 UR5, UPT, UPT, UR5, UR6, URZ ;  /* 0x0000000605057290 */ /* 0x000fe4000fffe0ff */
[----:B------:R-:W-:-:S04]  /*14f0*/  USHF.L.U32 UR4, UR7, UR4, URZ ;  /* 0x0000000407047299 */ /* 0x000fc800080006ff */
[----:B------:R-:W-:Y:S02]  /*1500*/  IMAD.U32 R2, RZ, RZ, UR5 ;  /* 0x00000005ff027e24 */ /* 0x000fe4000f8e00ff */
[----:B------:R-:W-:-:S07]  /*1510*/  IMAD.U32 R0, RZ, RZ, UR4 ;  /* 0x00000004ff007e24 */ /* 0x000fce000f8e00ff */
.L_x_18:
[----:B------:R-:W1:Y:S01]  /*1520*/  S2UR UR36, SR_CTAID.Z ;  /* 0x00000000002479c3 */ /* 0x000e620000002700 */
[----:B------:R-:W-:Y:S01]  /*1530*/  UISETP.GE.AND UP0, UPT, UR21, 0x1, UPT ;  /* 0x000000011500788c */ /* 0x000fe2000bf06270 */
[----:B------:R-:W-:Y:S01]  /*1540*/  UMOV UR27, 0x55 ;  /* 0x00000055001b7882 */ /* 0x000fe20000000000 */
[----:B------:R-:W-:-:S07]  /*1550*/  UMOV UR35, UR23 ;  /* 0x0000001700237c82 */ /* 0x000fce0008000000 */
[----:B------:R-:W-:Y:S05]  /*1560*/  BRA.U !UP0, `(.L_x_19) ;  /* 0x0000000108d47547 */ /* 0x000fea000b800000 */
[----:B------:R-:W2:Y:S01]  /*1570*/  LDCU.128 UR16, c[0x0][0xb10] ;  /* 0x00016200ff1077ac */ /* 0x000ea20008000c00 */
[----:B------:R-:W3:Y:S01]  /*1580*/  LDCU UR13, c[0x0][0x370] ;  /* 0x00006e00ff0d77ac */ /* 0x000ee20008000800 */
[----:B------:R-:W4:Y:S01]  /*1590*/  LDCU UR8, c[0x0][0x374] ;  /* 0x00006e80ff0877ac */ /* 0x000f220008000800 */
[----:B------:R-:W1:Y:S01]  /*15a0*/  LDCU UR22, c[0x0][0xb0c] ;  /* 0x00016180ff1677ac */ /* 0x000e620008000800 */
[----:B------:R-:W1:Y:S01]  /*15b0*/  LDCU UR25, c[0x0][0xb20] ;  /* 0x00016400ff1977ac */ /* 0x000e620008000800 */
[----:B--2---:R-:W-:Y:S01]  /*15c0*/  UIMAD.WIDE.U32 UR4, UR23, UR16, URZ ;  /* 0x00000010170472a5 */ /* 0x004fe2000f8e00ff */
[----:B------:R-:W2:Y:S01]  /*15d0*/  LDCU.64 UR14, c[0x0][0xb28] ;  /* 0x00016500ff0e77ac */ /* 0x000ea20008000a00 */
[----:B------:R-:W-:-:S05]  /*15e0*/  UISETP.NE.AND UP3, UPT, UR18, 0x1, UPT ;  /* 0x000000011200788c */ /* 0x000fca000bf65270 */
[----:B------:R-:W-:Y:S01]  /*15f0*/  UMOV UR4, UR5 ;  /* 0x0000000500047c82 */ /* 0x000fe20008000000 */
[----:B---3--:R-:W-:Y:S02]  /*1600*/  UIMAD.WIDE.U32 UR6, UR13, UR16, URZ ;  /* 0x000000100d0672a5 */ /* 0x008fe4000f8e00ff */
[----:B------:R-:W-:Y:S02]  /*1610*/  USHF.R.U32.HI UR9, URZ, UR17, UR4 ;  /* 0x00000011ff097299 */ /* 0x000fe40008011604 */
[----:B----4-:R-:W-:Y:S02]  /*1620*/  UIMAD.WIDE.U32 UR4, UR8, UR19, URZ ;  /* 0x00000013080472a5 */ /* 0x010fe4000f8e00ff */
[----:B-1----:R-:W-:Y:S01]  /*1630*/  UISETP.NE.AND UP0, UPT, UR22, 0x1, UPT ;  /* 0x000000011600788c */ /* 0x002fe2000bf05270 */
[----:B------:R-:W-:Y:S01]  /*1640*/  UMOV UR6, UR7 ;  /* 0x0000000700067c82 */ /* 0x000fe20008000000 */
[----:B------:R-:W-:-:S03]  /*1650*/  UISETP.NE.AND UP2, UPT, UR21, 0x1, UPT ;  /* 0x000000011500788c */ /* 0x000fc6000bf45270 */
[----:B------:R-:W-:Y:S01]  /*1660*/  UMOV UR4, UR5 ;  /* 0x0000000500047c82 */ /* 0x000fe20008000000 */
[----:B------:R-:W-:Y:S02]  /*1670*/  USEL UR12, UR23, UR9, !UP0 ;  /* 0x00000009170c7287 */ /* 0x000fe4000c000000 */
[----:B------:R-:W-:Y:S02]  /*1680*/  @UP3 USHF.R.U32.HI UR8, URZ, UR25, UR4 ;  /* 0x00000019ff083299 */ /* 0x000fe40008011604 */
[----:B------:R-:W-:Y:S02]  /*1690*/  UIADD3 UR35, UPT, UPT, -UR12, URZ, URZ ;  /* 0x000000ff0c237290 */ /* 0x000fe4000fffe1ff */
[----:B------:R-:W-:Y:S02]  /*16a0*/  @UP0 USHF.R.U32.HI UR13, URZ, UR17, UR6 ;  /* 0x00000011ff0d0299 */ /* 0x000fe40008011606 */
[----:B------:R-:W-:Y:S02]  /*16b0*/  UIMAD.WIDE.U32 UR6, UR34, UR19, URZ ;  /* 0x00000013220672a5 */ /* 0x000fe4000f8e00ff */
[----:B--2---:R-:W-:-:S02]  /*16c0*/  UIMAD.WIDE.U32 UR4, UR8, UR14, URZ ;  /* 0x0000000e080472a5 */ /* 0x004fc4000f8e00ff */
[----:B------:R-:W-:Y:S02]  /*16d0*/  UIMAD.WIDE.U32 UR10, UR13, UR14, URZ ;  /* 0x0000000e0d0a72a5 */ /* 0x000fe4000f8e00ff */
[----:B------:R-:W-:Y:S01]  /*16e0*/  UIMAD UR35, UR22, UR35, UR23 ;  /* 0x00000023162372a4 */ /* 0x000fe2000f8e0217 */
[----:B------:R-:W-:Y:S02]  /*16f0*/  UMOV UR6, UR7 ;  /* 0x0000000700067c82 */ /* 0x000fe40008000000 */
[----:B------:R-:W-:Y:S01]  /*1700*/  UMOV UR4, UR5 ;  /* 0x0000000500047c82 */ /* 0x000fe20008000000 */
[----:B------:R-:W-:Y:S02]  /*1710*/  USHF.R.U32.HI UR6, URZ, UR25, UR6 ;  /* 0x00000019ff067299 */ /* 0x000fe40008011606 */
[----:B------:R-:W-:Y:S01]  /*1720*/  @UP2 USHF.R.U32.HI UR8, URZ, UR15, UR4 ;  /* 0x0000000fff082299 */ /* 0x000fe20008011604 */
[----:B------:R-:W-:Y:S01]  /*1730*/  UMOV UR5, UR11 ;  /* 0x0000000b00057c82 */ /* 0x000fe20008000000 */
[----:B------:R-:W-:-:S02]  /*1740*/  USEL UR4, UR34, UR6, !UP3 ;  /* 0x0000000622047287 */ /* 0x000fc4000d800000 */
[----:B------:R-:W-:Y:S02]  /*1750*/  @UP2 USHF.R.U32.HI UR13, URZ, UR15, UR5 ;  /* 0x0000000fff0d2299 */ /* 0x000fe40008011605 */
[----:B------:R-:W-:Y:S02]  /*1760*/  UIMAD UR5, UR8, UR21, URZ ;  /* 0x00000015080572a4 */ /* 0x000fe4000f8e02ff */
[----:B------:R-:W-:Y:S02]  /*1770*/  UIMAD UR8, UR13, UR21, URZ ;  /* 0x000000150d0872a4 */ /* 0x000fe4000f8e02ff */
[----:B------:R-:W-:Y:S02]  /*1780*/  UISETP.GE.AND UP0, UPT, UR4, UR5, UPT ;  /* 0x000000050400728c */ /* 0x000fe4000bf06270 */
[----:B------:R-:W-:Y:S02]  /*1790*/  UIMAD.WIDE.U32 UR6, UR4, UR14, URZ ;  /* 0x0000000e040672a5 */ /* 0x000fe4000f8e00ff */
[----:B------:R-:W-:-:S02]  /*17a0*/  UISETP.GE.OR UP0, UPT, UR12, UR8, UP0 ;  /* 0x000000080c00728c */ /* 0x000fc40008706670 */
[----:B------:R-:W-:-:S03]  /*17b0*/  UIMAD.WIDE.U32 UR8, UR12, UR14, URZ ;  /* 0x0000000e0c0872a5 */ /* 0x000fc6000f8e00ff */
[----:B------:R-:W-:Y:S01]  /*17c0*/  UMOV UR6, UR7 ;  /* 0x0000000700067c82 */ /* 0x000fe20008000000 */
[----:B------:R-:W-:Y:S02]  /*17d0*/  UIADD3 UR7, UPT, UPT, -UR4, URZ, URZ ;  /* 0x000000ff04077290 */ /* 0x000fe4000fffe1ff */
[----:B------:R-:W-:Y:S02]  /*17e0*/  USHF.R.U32.HI UR6, URZ, UR15, UR6 ;  /* 0x0000000fff067299 */ /* 0x000fe40008011606 */
[----:B------:R-:W-:Y:S02]  /*17f0*/  UIMAD UR34, UR18, UR7, UR34 ;  /* 0x00000007122272a4 */ /* 0x000fe4000f8e0222 */
[----:B------:R-:W-:Y:S01]  /*1800*/  USEL UR6, UR4, UR6, !UP2 ;  /* 0x0000000604067287 */ /* 0x000fe2000d000000 */
[----:B------:R-:W-:Y:S02]  /*1810*/  @!UP0 UMOV UR5, UR9 ;  /* 0x0000000900058c82 */ /* 0x000fe40008000000 */
[----:B------:R-:W-:-:S02]  /*1820*/  @!UP0 USHF.R.U32.HI UR5, URZ, UR15, UR5 ;  /* 0x0000000fff058299 */ /* 0x000fc40008011605 */
[----:B------:R-:W-:Y:S02]  /*1830*/  UIADD3 UR7, UPT, UPT, -UR6, URZ, URZ ;  /* 0x000000ff06077290 */ /* 0x000fe4000fffe1ff */
[----:B------:R-:W-:Y:S02]  /*1840*/  @!UP0 USEL UR5, UR12, UR5, !UP2 ;  /* 0x000000050c058287 */ /* 0x000fe4000d000000 */
[----:B------:R-:W-:Y:S02]  /*1850*/  UIMAD UR7, UR21, UR7, UR4 ;  /* 0x00000007150772a4 */ /* 0x000fe4000f8e0204 */
[----:B------:R-:W-:Y:S02]  /*1860*/  @!UP0 UIADD3 UR6, UPT, UPT, UR6, -UR5, URZ ;  /* 0x8000000506068290 */ /* 0x000fe4000fffe0ff */
[----:B------:R-:W-:Y:S02]  /*1870*/  @!UP0 UIMAD UR7, UR7, UR13, UR5 ;  /* 0x0000000d070782a4 */ /* 0x000fe4000f8e0205 */
[----:B------:R-:W-:-:S04]  /*1880*/  @!UP0 UIMAD UR4, UR6, UR21, UR12 ;  /* 0x00000015060482a4 */ /* 0x000fc8000f8e020c */
[----:B------:R-:W-:Y:S01]  /*1890*/  UIMAD UR34, UR4, UR18, UR34 ;  /* 0x00000012042272a4 */ /* 0x000fe2000f8e0222 */
[----:B------:R-:W-:Y:S02]  /*18a0*/  @!UP0 UMOV UR12, UR7 ;  /* 0x00000007000c8c82 */ /* 0x000fe40008000000 */
[----:B------:R-:W-:-:S12]  /*18b0*/  UIMAD UR35, UR12, UR22, UR35 ;  /* 0x000000160c2372a4 */ /* 0x000fd8000f8e0223 */
.L_x_19:
[----:B------:R-:W-:Y:S02]  /*18c0*/  UISETP.NE.AND UP2, UPT, UR26, 0x1, UPT ;  /* 0x000000011a00788c */ /* 0x000fe4000bf45270 */
[----:B------:R-:W-:Y:S02]  /*18d0*/  UISETP.NE.AND UP0, UPT, UR20, 0x2, UPT ;  /* 0x000000021400788c */ /* 0x000fe4000bf05270 */
[----:B------:R-:W-:Y:S02]  /*18e0*/  ULOP3.LUT UR28, UR28, 0x600, URZ, 0xc0, !UPT ;  /* 0x000006001c1c7892 */ /* 0x000fe4000f8ec0ff */
[----:B------:R-:W-:-:S03]  /*18f0*/  USHF.L.U32 UR24, UR27, UR24, URZ ;  /* 0x000000181b187299 */ /* 0x000fc600080006ff */
[----:B------:R-:W-:Y:S09]  /*1900*/  BRA.U UP2, `(.L_x_20) ;  /* 0x0000000102407547 */ /* 0x000ff2000b800000 */
[----:B------:R-:W2:Y:S01]  /*1910*/  LDCU.128 UR8, c[0x0][0xb10] ;  /* 0x00016200ff0877ac */ /* 0x000ea20008000c00 */
[----:B------:R-:W3:Y:S01]  /*1920*/  LDCU UR12, c[0x0][0xb0c] ;  /* 0x00016180ff0c77ac */ /* 0x000ee20008000800 */
[----:B------:R-:W4:Y:S01]  /*1930*/  LDCU UR13, c[0x0][0xb20] ;  /* 0x00016400ff0d77ac */ /* 0x000f220008000800 */
[----:B--2---:R-:W-:Y:S02]  /*1940*/  UIMAD.WIDE.U32 UR4, UR35, UR8, URZ ;  /* 0x00000008230472a5 */ /* 0x004fe4000f8e00ff */
[----:B------:R-:W-:Y:S02]  /*1950*/  UIMAD.WIDE.U32 UR6, UR34, UR11, URZ ;  /* 0x0000000b220672a5 */ /* 0x000fe4000f8e00ff */
[----:B---3--:R-:W-:Y:S02]  /*1960*/  UISETP.NE.AND UP2, UPT, UR12, 0x1, UPT ;  /* 0x000000010c00788c */ /* 0x008fe4000bf45270 */
[----:B------:R-:W-:-:S03]  /*1970*/  USHF.R.U32.HI UR5, URZ, UR9, UR5 ;  /* 0x00000009ff057299 */ /* 0x000fc60008011605 */
[----:B------:R-:W-:Y:S01]  /*1980*/  UMOV UR4, UR7 ;  /* 0x0000000700047c82 */ /* 0x000fe20008000000 */
[----:B------:R-:W-:Y:S02]  /*1990*/  USEL UR5, UR35, UR5, !UP2 ;  /* 0x0000000523057287 */ /* 0x000fe4000d000000 */
[----:B------:R-:W-:Y:S02]  /*19a0*/  UISETP.NE.AND UP2, UPT, UR10, 0x1, UPT ;  /* 0x000000010a00788c */ /* 0x000fe4000bf45270 */
[----:B----4-:R-:W-:-:S04]  /*19b0*/  USHF.R.U32.HI UR4, URZ, UR13, UR4 ;  /* 0x0000000dff047299 */ /* 0x010fc80008011604 */
[----:B------:R-:W-:-:S04]  /*19c0*/  USEL UR4, UR34, UR4, !UP2 ;  /* 0x0000000422047287 */ /* 0x000fc8000d000000 */
[----:B------:R-:W-:Y:S02]  /*19d0*/  UIADD3 UR6, UPT, UPT, -UR4, UR5, URZ ;  /* 0x0000000504067290 */ /* 0x000fe4000fffe1ff */
[----:B------:R-:W-:Y:S02]  /*19e0*/  UIADD3 UR4, UPT, UPT, UR4, -UR5, URZ ;  /* 0x8000000504047290 */ /* 0x000fe4000fffe0ff */
[----:B------:R-:W-:Y:S02]  /*19f0*/  UIMAD UR34, UR6, UR10, UR34 ;  /* 0x0000000a062272a4 */ /* 0x000fe4000f8e0222 */
[----:B------:R-:W-:-:S12]  /*1a00*/  UIMAD UR35, UR4, UR12, UR35 ;  /* 0x0000000c042372a4 */ /* 0x000fd8000f8e0223 */
.L_x_20:
[----:B------:R-:W-:Y:S05]  /*1a10*/  BRA.U !UP6, `(.L_x_21) ;  /* 0x000000010e0c7547 */ /* 0x000fea000b800000 */
[----:B------:R-:W-:Y:S01]  /*1a20*/  UCGABAR_WAIT ;  /* 0x0000000000007dc7 */ /* 0x000fe20008000000 */
[----:B------:R-:W-:Y:S01]  /*1a30*/  CCTL.IVALL ;  /* 0x00000000ff00798f */ /* 0x000fe20002000000 */
[----:B------:R-:W-:Y:S05]  /*1a40*/  BRA `(.L_x_22) ;  /* 0x0000000000047947 */ /* 0x000fea0003800000 */
.L_x_21:
[----:B------:R-:W-:Y:S06]  /*1a50*/  BAR.SYNC.DEFER_BLOCKING 0x0 ;  /* 0x0000000000007b1d */ /* 0x000fec0000010000 */
.L_x_22:
[----:B------:R-:W-:Y:S05]  /*1a60*/  BRA.U UP0, `(.L_x_23) ;  /* 0x00000019009c7547 */ /* 0x000fea000b800000 */
[----:B------:R-:W2:Y:S01]  /*1a70*/  LDCU UR6, c[0x0][0x38c] ;  /* 0x00007180ff0677ac */ /* 0x000ea20008000800 */
[----:B------:R-:W3:Y:S01]  /*1a80*/  S2UR UR8, SR_CgaCtaId ;  /* 0x00000000000879c3 */ /* 0x000ee20000008800 */
[----:B------:R-:W-:Y:S01]  /*1a90*/  PLOP3.LUT P1, PT, PT, PT, UP4, 0x80, 0x8 ;  /* 0x000000000008781c */ /* 0x000fe20003f2f048 */
[----:B------:R-:W-:Y:S01]  /*1aa0*/  IMAD.MOV.U32 R12, RZ, RZ, 0x1 ;  /* 0x00000001ff0c7424 */ /* 0x000fe200078e00ff */
[----:B------:R-:W-:Y:S01]  /*1ab0*/  UMOV UR13, 0x400 ;  /* 0x00000400000d7882 */ /* 0x000fe20000000000 */
[----:B------:R-:W-:Y:S01]  /*1ac0*/  USHF.L.U32 UR7, UR23, 0x6, URZ ;  /* 0x0000000617077899 */ /* 0x000fe200080006ff */
[----:B------:R-:W-:Y:S01]  /*1ad0*/  ISETP.NE.AND P2, PT, R3, RZ, P3 ;  /* 0x000000ff0300720c */ /* 0x000fe20001f45270 */
[----:B------:R-:W-:Y:S01]  /*1ae0*/  UISETP.NE.AND UP1, UPT, UR20, URZ, UPT ;  /* 0x000000ff1400728c */ /* 0x000fe2000bf25270 */
[----:B------:R-:W-:Y:S02]  /*1af0*/  PLOP3.LUT P1, PT, P1, PT, PT, 0x8, 0x80 ;  /* 0x000000000080781c */ /* 0x000fe40000f2e170 */
[----:B------:R-:W-:Y:S01]  /*1b00*/  CS2R R10, SRZ ;  /* 0x00000000000a7805 */ /* 0x000fe2000001ff00 */
[----:B------:R-:W-:Y:S01]  /*1b10*/  IMAD.MOV.U32 R9, RZ, RZ, RZ ;  /* 0x000000ffff097224 */ /* 0x000fe200078e00ff */
[----:B------:R-:W4:Y:S01]  /*1b20*/  LDCU UR39, c[0x0][0x370] ;  /* 0x00006e00ff2777ac */ /* 0x000f220008000800 */
[----:B------:R-:W-:Y:S01]  /*1b30*/  IMAD.MOV.U32 R8, RZ, RZ, 0x1 ;  /* 0x00000001ff087424 */ /* 0x000fe200078e00ff */
[----:B------:R-:W1:Y:S01]  /*1b40*/  LDCU.64 UR26, c[0x0][0x348] ;  /* 0x00006900ff1a77ac */ /* 0x000e620008000a00 */
[----:B--2---:R-:W-:-:S02]  /*1b50*/  UIADD3 UR5, UPT, UPT, UR6, 0x1f, URZ ;  /* 0x0000001f06057890 */ /* 0x004fc4000fffe0ff */
[----:B------:R-:W-:Y:S02]  /*1b60*/  UIADD3 UR46, UPT, UPT, UR6, 0x3e, URZ ;  /* 0x0000003e062e7890 */ /* 0x000fe4000fffe0ff */
[----:B------:R-:W-:Y:S02]  /*1b70*/  USHF.R.S32.HI UR4, URZ, 0x1f, UR5 ;  /* 0x0000001fff047899 */ /* 0x000fe40008011405 */
[----:B---3--:R-:W-:Y:S02]  /*1b80*/  ULEA UR13, UR8, UR13, 0x18 ;  /* 0x0000000d080d7291 */ /* 0x008fe4000f8ec0ff */
[----:B------:R-:W-:Y:S02]  /*1b90*/  ULEA.HI UR4, UR4, UR5, URZ, 0x5 ;  /* 0x0000000504047291 */ /* 0x000fe4000f8f28ff */
[----:B------:R-:W-:Y:S02]  /*1ba0*/  UIADD3 UR5, UPT, UPT, UR6, -0x1, URZ ;  /* 0xffffffff06057890 */ /* 0x000fe4000fffe0ff */
[----:B------:R-:W-:-:S02]  /*1bb0*/  USHF.R.S32.HI UR41, URZ, 0x5, UR4 ;  /* 0x00000005ff297899 */ /* 0x000fc40008011404 */
[----:B------:R-:W-:Y:S02]  /*1bc0*/  UISETP.GE.U32.AND UP2, UPT, UR5, -0x3f, UPT ;  /* 0xffffffc10500788c */ /* 0x000fe4000bf46070 */
[----:B------:R-:W-:Y:S02]  /*1bd0*/  UISETP.LT.U32.AND UP0, UPT, UR41, 0x10, UPT ;  /* 0x000000102900788c */ /* 0x000fe4000bf01070 */
[----:B------:R-:W-:Y:S02]  /*1be0*/  ULOP3.LUT UR5, UR7, 0x40, URZ, 0xc0, !UPT ;  /* 0x0000004007057892 */ /* 0x000fe4000f8ec0ff */
[----:B------:R-:W-:Y:S02]  /*1bf0*/  USEL UR40, UR41, 0x10, UP0 ;  /* 0x0000001029287887 */ /* 0x000fe40008000000 */
[----:B------:R-:W-:Y:S02]  /*1c00*/  ULEA UR30, UR28, UR13, 0x1 ;  /* 0x0000000d1c1e7291 */ /* 0x000fe4000f8e08ff */
[----:B------:R-:W-:-:S02]  /*1c10*/  UIADD3 UR4, UPT, UPT, UR40, -0x1, URZ ;  /* 0xffffffff28047890 */ /* 0x000fc4000fffe0ff */
[----:B------:R-:W-:Y:S02]  /*1c20*/  @UP2 UIADD3 UR4, UPT, UPT, UR40, URZ, URZ ;  /* 0x000000ff28042290 */ /* 0x000fe4000fffe0ff */
[----:B------:R-:W-:Y:S01]  /*1c30*/  USHF.L.U32 UR47, UR23, 0x7, URZ ;  /* 0x00000007172f7899 */ /* 0x000fe200080006ff */
[----:B------:R-:W2:Y:S01]  /*1c40*/  LDCU UR38, c[0x0][0x374] ;  /* 0x00006e80ff2677ac */ /* 0x000ea20008000800 */
[----:B------:R-:W-:Y:S02]  /*1c50*/  USEL UR21, UR50, 0x2, UP1 ;  /* 0x0000000232157887 */ /* 0x000fe40008800000 */
[----:B------:R-:W-:Y:S02]  /*1c60*/  ULEA.HI UR45, UR28, UR5, URZ, 0x1b ;  /* 0x000000051c2d7291 */ /* 0x000fe4000f8fd8ff */
[----:B------:R-:W-:Y:S02]  /*1c70*/  UIADD3 UR30, UPT, UPT, UR30, 0x28600, URZ ;  /* 0x000286001e1e7890 */ /* 0x000fe4000fffe0ff */
[----:B------:R-:W-:-:S02]  /*1c80*/  UIADD3 UR44, UPT, UPT, UR41, -UR40, URZ ;  /* 0x80000028292c7290 */ /* 0x000fc4000fffe0ff */
[----:B------:R-:W-:Y:S02]  /*1c90*/  UIADD3 UR29, UPT, UPT, UR4, 0x1, URZ ;  /* 0x00000001041d7890 */ /* 0x000fe4000fffe0ff */
[----:B------:R-:W-:Y:S01]  /*1ca0*/  UIADD3 UR43, UPT, UPT, -UR4, URZ, URZ ;  /* 0x000000ff042b7290 */ /* 0x000fe2000fffe1ff */
[----:B-1--4-:R-:W-:-:S11]  /*1cb0*/  UMOV UR6, URZ ;  /* 0x000000ff00067c82 */ /* 0x012fd60008000000 */
.L_x_43:
[----:B-1----:R-:W1:Y:S02]  /*1cc0*/  S2UR UR4, SR_CgaCtaId ;  /* 0x00000000000479c3 */ /* 0x002e640000008800 */
[----:B-1----:R-:W-:-:S09]  /*1cd0*/  UISETP.NE.AND UP0, UPT, UR4, URZ, UPT ;  /* 0x000000ff0400728c */ /* 0x002fd2000bf05270 */
[----:B------:R-:W-:Y:S05]  /*1ce0*/  BRA.U UP0, `(.L_x_24) ;  /* 0x0000000100287547 */ /* 0x000fea000b800000 */
[----:B------:R-:W-:Y:S02]  /*1cf0*/  LEA R0, R9, UR13, 0x3 ;  /* 0x0000000d09007c11 */ /* 0x000fe4000f8e18ff */
[----:B------:R-:W-:-:S04]  /*1d00*/  SHF.L.U32 R3, R8, 0x1f, RZ ;  /* 0x0000001f08037819 */ /* 0x000fc800000006ff */
[----:B------:R-:W1:Y:S02]  /*1d10*/  SYNCS.PHASECHK.TRANS64.TRYWAIT P0, [R0+URZ+0x1c0], R3 ;  /* 0x0001c003000075a7 */ /* 0x000e6400080011ff */
[----:B-1----:R-:W-:Y:S05]  /*1d20*/  @!P0 BRA `(.L_x_25) ;  /* 0x0000008400a08947 */ /* 0x002fea0003800000 */
.L_x_162:
[----:B------:R3:W-:Y:S01]  /*1d30*/  SYNCS.ARRIVE.TRANS64.A1T0 RZ, [R0+URZ+0x1b0], RZ ;  /* 0x0001b0ff00ff79a7 */ /* 0x0007e200081000ff */
[----:B------:R-:W-:-:S05]  /*1d40*/  VIADD R9, R9, 0x1 ;  /* 0x0000000109097836 */ /* 0x000fca0000000000 */
[----:B------:R-:W-:-:S04]  /*1d50*/  ISETP.NE.AND P0, PT, R9, 0x2, PT ;  /* 0x000000020900780c */ /* 0x000fc80003f05270 */
[----:B-1----:R-:W-:Y:S02]  /*1d60*/  SEL R3, RZ, 0x1, P0 ;  /* 0x00000001ff037807 */ /* 0x002fe40000000000 */
[----:B------:R-:W-:Y:S02]  /*1d70*/  SEL R9, R9, RZ, P0 ;  /* 0x000000ff09097207 */ /* 0x000fe40000000000 */
[----:B------:R-:W-:-:S07]  /*1d80*/  LOP3.LUT R8, R8, R3, RZ, 0x3c, !PT ;  /* 0x0000000308087212 */ /* 0x000fce00078e3cff */
.L_x_24:
[----:B------:R-:W-:Y:S01]  /*1d90*/  ULEA UR4, UR6, UR13, 0x3 ;  /* 0x0000000d06047291 */ /* 0x000fe2000f8e18ff */
[----:B---3--:R-:W-:Y:S01]  /*1da0*/  SHF.L.U32 R0, R12, 0x1f, RZ ;  /* 0x0000001f0c007819 */ /* 0x008fe200000006ff */
[----:B------:R-:W-:Y:S02]  /*1db0*/  UISETP.GE.U32.AND UP0, UPT, UR46, 0x3f, UPT ;  /* 0x0000003f2e00788c */ /* 0x000fe4000bf06070 */
[----:B------:R-:W-:Y:S01]  /*1dc0*/  ULEA UR19, UR34, UR45, 0x7 ;  /* 0x0000002d22137291 */ /* 0x000fe2000f8e38ff */
[----:B------:R-:W-:-:S04]  /*1dd0*/  UMOV UR7, URZ ;  /* 0x000000ff00077c82 */ /* 0x000fc80008000000 */
[----:B------:R1:W3:Y:S01]  /*1de0*/  SYNCS.PHASECHK.TRANS64.TRYWAIT P0, [UR4+0x80], R0 ;  /* 0x00008000ff0075a7 */ /* 0x0002e20008001104 */
[----:B------:R-:W-:-:S04]  /*1df0*/  ULEA.HI UR4, UR35, UR35, URZ, 0x1 ;  /* 0x0000002323047291 */ /* 0x000fc8000f8f08ff */
[----:B------:R-:W-:-:S04]  /*1e00*/  USHF.L.U32 UR4, UR4, 0x7, URZ ;  /* 0x0000000704047899 */ /* 0x000fc800080006ff */
[----:B------:R-:W-:-:S04]  /*1e10*/  ULOP3.LUT UR35, UR4, 0xffffff00, URZ, 0xc0, !UPT ;  /* 0xffffff0004237892 */ /* 0x000fc8000f8ec0ff */
[----:B------:R-:W-:Y:S01]  /*1e20*/  ULOP3.LUT UR35, UR35, 0x80, UR47, 0xf8, !UPT ;  /* 0x0000008023237892 */ /* 0x000fe2000f8ef82f */
[----:B------:R-:W-:Y:S11]  /*1e30*/  BRA.U !UP0, `(.L_x_26) ;  /* 0x0000000108c87547 */ /* 0x000ff6000b800000 */
[----:B------:R-:W-:Y:S01]  /*1e40*/  UMOV UR10, UR43 ;  /* 0x0000002b000a7c82 */ /* 0x000fe20008000000 */
[----:B------:R-:W-:Y:S01]  /*1e50*/  UMOV UR4, UR6 ;  /* 0x0000000600047c82 */ /* 0x000fe20008000000 */
[----:B------:R-:W-:-:S05]  /*1e60*/  UMOV UR34, URZ ;  /* 0x000000ff00227c82 */ /* 0x000fca0008000000 */
.L_x_32:
[----:B------:R-:W-:Y:S01]  /*1e70*/  ULEA UR33, UR4, UR13, 0x3 ;  /* 0x0000000d04217291 */ /* 0x000fe2000f8e18ff */
[----:B------:R-:W-:Y:S01]  /*1e80*/  @P3 MOV R2, 0x6000 ;  /* 0x0000600000023802 */ /* 0x000fe20000000f00 */
[----:B-1-3--:R-:W-:Y:S10]  /*1e90*/  @P0 BRA `(.L_x_27) ;  /* 0x00000000000c0947 */ /* 0x00aff40003800000 */
[----:B------:R-:W-:-:S04]  /*1ea0*/  SHF.L.U32 R3, R12, 0x1f, RZ ;  /* 0x0000001f0c037819 */ /* 0x000fc800000006ff */
[----:B------:R-:W3:Y:S02]  /*1eb0*/  SYNCS.PHASECHK.TRANS64.TRYWAIT P0, [UR33+0x80], R3 ;  /* 0x00008003ff0075a7 */ /* 0x000ee40008001121 */
[----:B---3--:R-:W-:Y:S05]  /*1ec0*/  @!P0 BRA `(.L_x_28) ;  /* 0x00000084004c8947 */ /* 0x008fea0003800000 */
.L_x_27:
[----:B------:R3:W-:Y:S01]  /*1ed0*/  @P3 SYNCS.ARRIVE.TRANS64 RZ, [UR33], R2 ;  /* 0x00000002ffff39a7 */ /* 0x0007e20008000021 */
[----:B------:R-:W-:Y:S02]  /*1ee0*/  ULOP3.LUT UR5, UR21, 0x2, URZ, 0xfc, !UPT ;  /* 0x0000000215057892 */ /* 0x000fe4000f8efcff */
[----:B------:R-:W-:Y:S02]  /*1ef0*/  UIADD3 UR10, UPT, UPT, UR10, 0x1, URZ ;  /* 0x000000010a0a7890 */ /* 0x000fe4000fffe0ff */
[----:B------:R-:W-:Y:S02]  /*1f00*/  UISETP.NE.AND UP0, UPT, UR5, 0x2, UPT ;  /* 0x000000020500788c */ /* 0x000fe4000bf05270 */
[----:B------:R-:W-:-:S07]  /*1f10*/  UISETP.NE.AND UP2, UPT, UR10, 0x1, UPT ;  /* 0x000000010a00788c */ /* 0x000fce000bf45270 */
[----:B------:R-:W-:Y:S05]  /*1f20*/  BRA.U UP0, `(.L_x_29) ;  /* 0x0000000100047547 */ /* 0x000fea000b800000 */
[----:B--2---:R-:W-:Y:S05]  /*1f30*/  BPT.TRAP 0x1 ;  /* 0x000000040000795c */ /* 0x004fea0000300000 */
.L_x_29:
[----:B------:R-:W-:Y:S04]  /*1f40*/  BSSY.RECONVERGENT B0, `(.L_x_30) ;  /* 0x0000003000007945 */ /* 0x000fe80003800200 */
[----:B------:R-:W-:Y:S05]  /*1f50*/  @!P2 BRA `(.L_x_31) ;  /* 0x000000000004a947 */ /* 0x000fea0003800000 */
[----:B--2---:R-:W-:Y:S05]  /*1f60*/  BPT.TRAP 0x1 ;  /* 0x000000040000795c */ /* 0x004fea0000300000 */
.L_x_31:
[----:B--2---:R-:W-:Y:S05]  /*1f70*/  BSYNC.RECONVERGENT B0 ;  /* 0x0000000000007941 */ /* 0x004fea0003800200 */
.L_x_30:
[----:B------:R-:W-:Y:S02]  /*1f80*/  UIADD3 UR5, UPT, UPT, UR4, 0x1, URZ ;  /* 0x0000000104057890 */ /* 0x000fe4000fffe0ff */
[----:B------:R-:W-:Y:S02]  /*1f90*/  ULEA UR32, UR4, UR13, 0xd ;  /* 0x0000000d04207291 */ /* 0x000fe4000f8e68ff */
[----:B------:R-:W-:Y:S02]  /*1fa0*/  UISETP.NE.AND UP0, UPT, UR5, 0x10, UPT ;  /* 0x000000100500788c */ /* 0x000fe4000bf05270 */
[----:B------:R-:W-:Y:S02]  /*1fb0*/  UIADD3 UR8, UP1, UPT, UR26, 0x80, URZ ;  /* 0x000000801a087890 */ /* 0x000fe4000ff3e0ff */
[----:B------:R-:W-:Y:S02]  /*1fc0*/  USEL UR7, URZ, 0x1, UP0 ;  /* 0x00000001ff077887 */ /* 0x000fe40008000000 */
[----:B------:R-:W-:-:S02]  /*1fd0*/  USEL UR6, UR5, URZ, UP0 ;  /* 0x000000ff05067287 */ /* 0x000fc40008000000 */
[----:B------:R-:W-:Y:S02]  /*1fe0*/  ULOP3.LUT UR33, UR33, 0xfefffff8, URZ, 0xc0, !UPT ;  /* 0xfefffff821217892 */ /* 0x000fe4000f8ec0ff */
[----:B------:R-:W-:Y:S01]  /*1ff0*/  ULEA UR5, UR6, UR13, 0x3 ;  /* 0x0000000d06057291 */ /* 0x000fe2000f8e18ff */
[----:B------:R-:W-:Y:S01]  /*2000*/  LOP3.LUT R12, R12, UR7, RZ, 0x3c, !PT ;  /* 0x000000070c0c7c12 */ /* 0x000fe2000f8e3cff */
[----:B------:R-:W-:Y:S02]  /*2010*/  UIADD3.X UR9, UPT, UPT, URZ, UR27, URZ, UP1, !UPT ;  /* 0x0000001bff097290 */ /* 0x000fe40008ffe4ff */
[----:B------:R-:W-:Y:S01]  /*2020*/  UIADD3 UR32, UPT, UPT, UR32, 0x8600, URZ ;  /* 0x0000860020207890 */ /* 0x000fe2000fffe0ff */
[----:B-1----:R-:W-:Y:S01]  /*2030*/  SHF.L.U32 R0, R12, 0x1f, RZ ;  /* 0x0000001f0c007819 */ /* 0x002fe200000006ff */
[----:B------:R-:W-:Y:S01]  /*2040*/  UPRMT UR7, URZ, 0x5410, UR24 ;  /* 0x00005410ff077896 */ /* 0x000fe20008000018 */
[----:B------:R-:W-:Y:S02]  /*2050*/  UMOV UR14, 0x0 ;  /* 0x00000000000e7882 */ /* 0x000fe40000000000 */
[----:B------:R4:W1:Y:S01]  /*2060*/  SYNCS.PHASECHK.TRANS64.TRYWAIT P0, [UR5+0x80], R0 ;  /* 0x00008000ff0075a7 */ /* 0x0008620008001105 */
[----:B------:R-:W-:-:S02]  /*2070*/  ULEA UR5, UR4, UR28, 0xb ;  /* 0x0000001c04057291 */ /* 0x000fc4000f8e58ff */
[----:B------:R-:W-:Y:S02]  /*2080*/  UIADD3 UR4, UP0, UPT, UR26, 0x180, URZ ;  /* 0x000001801a047890 */ /* 0x000fe4000ff1e0ff */
[----:B------:R-:W-:Y:S01]  /*2090*/  ULEA UR5, UR5, UR13, 0x1 ;  /* 0x0000000d05057291 */ /* 0x000fe2000f8e08ff */
[----:B------:R-:W-:Y:S01]  /*20a0*/  UMOV UR15, 0x10000000 ;  /* 0x10000000000f7882 */ /* 0x000fe20000000000 */
[----:B------:R-:W-:Y:S02]  /*20b0*/  UMOV UR18, UR34 ;  /* 0x0000002200127c82 */ /* 0x000fe40008000000 */
[----:B------:R-:W-:Y:S01]  /*20c0*/  UIADD3 UR16, UPT, UPT, UR5, 0x28600, URZ ;  /* 0x0002860005107890 */ /* 0x000fe2000fffe0ff */
[----:B------:R2:W-:Y:S01]  /*20d0*/  UTMALDG.3D.2CTA [UR32], [UR8], desc[UR14] ;  /* 0x00000e20080075b4 */ /* 0x0005e20008211000 */
[----:B------:R-:W-:Y:S01]  /*20e0*/  UIADD3.X UR5, UPT, UPT, URZ, UR27, URZ, UP0, !UPT ;  /* 0x0000001bff057290 */ /* 0x000fe200087fe4ff */
[----:B------:R-:W-:Y:S01]  /*20f0*/  UMOV UR20, UR36 ;  /* 0x0000002400147c82 */ /* 0x000fe20008000000 */
[----:B------:R-:W-:-:S07]  /*2100*/  UMOV UR17, UR33 ;  /* 0x0000002100117c82 */ /* 0x000fce0008000000 */
[----:B------:R3:W-:Y:S01]  /*2110*/  UTMALDG.3D.MULTICAST.2CTA [UR16], [UR4], UR7, desc[UR14] ;  /* 0x00000e10040073b4 */ /* 0x0007e20008211807 */
[----:B--2---:R-:W-:Y:S01]  /*2120*/  UIADD3 UR34, UPT, UPT, UR34, 0x20, URZ ;  /* 0x0000002022227890 */ /* 0x004fe2000fffe0ff */
[----:B---3--:R-:W-:Y:S01]  /*2130*/  UMOV UR7, UR29 ;  /* 0x0000001d00077c82 */ /* 0x008fe20008000000 */
[----:B------:R-:W-:Y:S01]  /*2140*/  UMOV UR4, UR6 ;  /* 0x0000000600047c82 */ /* 0x000fe20008000000 */
[----:B----4-:R-:W-:Y:S09]  /*2150*/  BRA.U UP2, `(.L_x_32) ;  /* 0xfffffffd02447547 */ /* 0x010ff2000b83ffff */
.L_x_26:
[----:B------:R-:W-:Y:S01]  /*2160*/  ULEA UR4, UR6, UR13, 0x3 ;  /* 0x0000000d06047291 */ /* 0x000fe2000f8e18ff */
[----:B-1----:R-:W-:Y:S01]  /*2170*/  SHF.L.U32 R0, R12, 0x1f, RZ ;  /* 0x0000001f0c007819 */ /* 0x002fe200000006ff */
[----:B------:R-:W-:Y:S01]  /*2180*/  @!P1 SYNCS.ARRIVE.TRANS64.A1T0 RZ, [UR13+0x148], RZ ;  /* 0x000148ffffff99a7 */ /* 0x000fe2000810000d */
[----:B------:R-:W-:-:S06]  /*2190*/  UISETP.GT.AND UP0, UPT, UR41, UR40, UPT ;  /* 0x000000282900728c */ /* 0x000fcc000bf04270 */
[----:B---3--:R1:W3:Y:S03]  /*21a0*/  SYNCS.PHASECHK.TRANS64.TRYWAIT P0, [UR4+0x80], R0 ;  /* 0x00008000ff0075a7 */ /* 0x0082e60008001104 */
[----:B------:R-:W-:Y:S05]  /*21b0*/  BRA.U !UP0, `(.L_x_33) ;  /* 0x0000000108c07547 */ /* 0x000fea000b800000 */
[----:B------:R-:W-:Y:S01]  /*21c0*/  UIADD3 UR25, UPT, UPT, UR44, UR7, URZ ;  /* 0x000000072c197290 */ /* 0x000fe2000fffe0ff */
[----:B------:R-:W-:-:S11]  /*21d0*/  UMOV UR4, UR6 ;  /* 0x0000000600047c82 */ /* 0x000fd60008000000 */
.L_x_39:
[----:B------:R-:W-:Y:S01]  /*21e0*/  ULEA UR9, UR4, UR13, 0x3 ;  /* 0x0000000d04097291 */ /* 0x000fe2000f8e18ff */
[----:B---3--:R-:W-:Y:S01]  /*21f0*/  @P3 MOV R2, 0x6000 ;  /* 0x0000600000023802 */ /* 0x008fe20000000f00 */
[----:B-1-34-:R-:W-:Y:S10]  /*2200*/  @P0 BRA `(.L_x_34) ;  /* 0x00000000000c0947 */ /* 0x01aff40003800000 */
[----:B------:R-:W-:-:S04]  /*2210*/  SHF.L.U32 R3, R12, 0x1f, RZ ;  /* 0x0000001f0c037819 */ /* 0x000fc800000006ff */
[----:B------:R-:W3:Y:S02]  /*2220*/  SYNCS.PHASECHK.TRANS64.TRYWAIT P0, [UR9+0x80], R3 ;  /* 0x00008003ff0075a7 */ /* 0x000ee40008001109 */
[----:B---3--:R-:W-:Y:S05]  /*2230*/  @!P0 BRA `(.L_x_35) ;  /* 0x0000008000888947 */ /* 0x008fea0003800000 */
.L_x_34:
[----:B------:R3:W-:Y:S01]  /*2240*/  @P3 SYNCS.ARRIVE.TRANS64 RZ, [UR9], R2 ;  /* 0x00000002ffff39a7 */ /* 0x0007e20008000009 */
[----:B------:R-:W-:-:S04]  /*2250*/  ULOP3.LUT UR5, UR21, 0x2, URZ, 0xfc, !UPT ;  /* 0x0000000215057892 */ /* 0x000fc8000f8efcff */
[----:B------:R-:W-:-:S09]  /*2260*/  UISETP.NE.AND UP0, UPT, UR5, 0x2, UPT ;  /* 0x000000020500788c */ /* 0x000fd2000bf05270 */
[----:B------:R-:W-:Y:S05]  /*2270*/  BRA.U UP0, `(.L_x_36) ;  /* 0x0000000100047547 */ /* 0x000fea000b800000 */
[----:B--2---:R-:W-:Y:S05]  /*2280*/  BPT.TRAP 0x1 ;  /* 0x000000040000795c */ /* 0x004fea0000300000 */
.L_x_36:
[----:B------:R-:W-:Y:S04]  /*2290*/  BSSY.RECONVERGENT B0, `(.L_x_37) ;  /* 0x0000003000007945 */ /* 0x000fe80003800200 */
[----:B------:R-:W-:Y:S05]  /*22a0*/  @!P2 BRA `(.L_x_38) ;  /* 0x000000000004a947 */ /* 0x000fea0003800000 */
[----:B--2---:R-:W-:Y:S05]  /*22b0*/  BPT.TRAP 0x1 ;  /* 0x000000040000795c */ /* 0x004fea0000300000 */
.L_x_38:
[----:B--2---:R-:W-:Y:S05]  /*22c0*/  BSYNC.RECONVERGENT B0 ;  /* 0x0000000000007941 */ /* 0x004fea0003800200 */
.L_x_37:
[----:B------:R-:W-:Y:S02]  /*22d0*/  UIADD3 UR5, UPT, UPT, UR4, 0x1, URZ ;  /* 0x0000000104057890 */ /* 0x000fe4000fffe0ff */
[----:B------:R-:W-:Y:S02]  /*22e0*/  USHF.L.U32 UR10, UR7, 0x5, URZ ;  /* 0x00000005070a7899 */ /* 0x000fe400080006ff */
[----:B------:R-:W-:Y:S02]  /*22f0*/  UISETP.NE.AND UP0, UPT, UR5, 0x10, UPT ;  /* 0x000000100500788c */ /* 0x000fe4000bf05270 */
[----:B------:R-:W-:Y:S02]  /*2300*/  UIADD3 UR7, UPT, UPT, UR7, 0x1, URZ ;  /* 0x0000000107077890 */ /* 0x000fe4000fffe0ff */
[----:B------:R-:W-:Y:S02]  /*2310*/  USEL UR8, URZ, 0x1, UP0 ;  /* 0x00000001ff087887 */ /* 0x000fe40008000000 */
[----:B------:R-:W-:-:S02]  /*2320*/  USEL UR6, UR5, URZ, UP0 ;  /* 0x000000ff05067287 */ /* 0x000fc40008000000 */
[----:B------:R-:W-:Y:S02]  /*2330*/  UIADD3 UR22, UP0, UPT, UR26, 0x180, URZ ;  /* 0x000001801a167890 */ /* 0x000fe4000ff1e0ff */
[----:B------:R-:W-:Y:S01]  /*2340*/  LOP3.LUT R12, R12, UR8, RZ, 0x3c, !PT ;  /* 0x000000080c0c7c12 */ /* 0x000fe2000f8e3cff */
[----:B------:R-:W-:Y:S02]  /*2350*/  ULEA UR8, UR4, UR13, 0xd ;  /* 0x0000000d04087291 */ /* 0x000fe4000f8e68ff */
[----:B------:R-:W-:Y:S01]  /*2360*/  UIADD3 UR14, UP1, UPT, UR26, 0x80, URZ ;  /* 0x000000801a0e7890 */ /* 0x000fe2000ff3e0ff */
[----:B-1----:R-:W-:Y:S01]  /*2370*/  SHF.L.U32 R0, R12, 0x1f, RZ ;  /* 0x0000001f0c007819 */ /* 0x002fe200000006ff */
[----:B------:R-:W-:Y:S02]  /*2380*/  UIADD3.X UR23, UPT, UPT, URZ, UR27, URZ, UP0, !UPT ;  /* 0x0000001bff177290 */ /* 0x000fe400087fe4ff */
[----:B------:R-:W-:Y:S02]  /*2390*/  UISETP.NE.AND UP0, UPT, UR7, UR25, UPT ;  /* 0x000000190700728c */ /* 0x000fe4000bf05270 */
[----:B------:R-:W-:-:S02]  /*23a0*/  ULEA UR5, UR6, UR13, 0x3 ;  /* 0x0000000d06057291 */ /* 0x000fc4000f8e18ff */
[----:B------:R-:W-:Y:S02]  /*23b0*/  ULOP3.LUT UR9, UR9, 0xfefffff8, URZ, 0xc0, !UPT ;  /* 0xfefffff809097892 */ /* 0x000fe4000f8ec0ff */
[----:B------:R-:W-:Y:S02]  /*23c0*/  ULEA UR16, UR4, UR30, 0xc ;  /* 0x0000001e04107291 */ /* 0x000fe4000f8e60ff */
[----:B------:R-:W-:Y:S02]  /*23d0*/  UIADD3 UR8, UPT, UPT, UR8, 0x8600, URZ ;  /* 0x0000860008087890 */ /* 0x000fe4000fffe0ff */
[----:B------:R-:W-:Y:S01]  /*23e0*/  UIADD3.X UR15, UPT, UPT, URZ, UR27, URZ, UP1, !UPT ;  /* 0x0000001bff0f7290 */ /* 0x000fe20008ffe4ff */
[----:B------:R4:W1:Y:S01]  /*23f0*/  SYNCS.PHASECHK.TRANS64.TRYWAIT P0, [UR5+0x80], R0 ;  /* 0x00008000ff0075a7 */ /* 0x0008620008001105 */
[----:B------:R-:W-:Y:S01]  /*2400*/  UPRMT UR4, URZ, 0x5410, UR24 ;  /* 0x00005410ff047896 */ /* 0x000fe20008000018 */
[----:B------:R-:W-:Y:S01]  /*2410*/  UMOV UR32, 0x0 ;  /* 0x0000000000207882 */ /* 0x000fe20000000000 */
[----:B------:R-:W-:Y:S01]  /*2420*/  UMOV UR33, 0x10000000 ;  /* 0x1000000000217882 */ /* 0x000fe20000000000 */
[----:B------:R-:W-:Y:S01]  /*2430*/  UMOV UR11, UR35 ;  /* 0x00000023000b7c82 */ /* 0x000fe20008000000 */
[----:B------:R-:W-:Y:S01]  /*2440*/  UMOV UR12, UR36 ;  /* 0x00000024000c7c82 */ /* 0x000fe20008000000 */
[----:B------:R-:W-:Y:S01]  /*2450*/  UMOV UR20, UR36 ;  /* 0x0000002400147c82 */ /* 0x000fe20008000000 */
[----:B------:R-:W-:Y:S01]  /*2460*/  UMOV UR17, UR9 ;  /* 0x0000000900117c82 */ /* 0x000fe20008000000 */
[----:B------:R-:W-:Y:S01]  /*2470*/  UMOV UR18, UR10 ;  /* 0x0000000a00127c82 */ /* 0x000fe20008000000 */
[----:B------:R-:W-:Y:S01]  /*2480*/  UTMALDG.3D.2CTA [UR8], [UR14], desc[UR32] ;  /* 0x000020080e0075b4 */ /* 0x000fe20008211000 */
[----:B------:R2:W-:Y:S02]  /*2490*/  UTMALDG.3D.MULTICAST.2CTA [UR16], [UR22], UR4, desc[UR32] ;  /* 0x00002010160073b4 */ /* 0x0005e40008211804 */
[----:B--2---:R-:W-:Y:S01]  /*24a0*/  UMOV UR4, UR6 ;  /* 0x0000000600047c82 */ /* 0x004fe20008000000 */
[----:B------:R-:W-:Y:S05]  /*24b0*/  BRA.U UP0, `(.L_x_39) ;  /* 0xfffffffd00487547 */ /* 0x000fea000b83ffff */
.L_x_33:
[C---:B------:R-:W-:Y:S01]  /*24c0*/  LEA R3, R11.reuse, UR13, 0x3 ;  /* 0x0000000d0b037c11 */ /* 0x040fe2000f8e18ff */
[----:B------:R-:W-:Y:S01]  /*24d0*/  NOP ;  /* 0x0000000000007918 */ /* 0x000fe20000000000 */
[----:B-1--4-:R-:W-:Y:S02]  /*24e0*/  SHF.L.U32 R0, R10, 0x1f, RZ ;  /* 0x0000001f0a007819 */ /* 0x012fe400000006ff */
[----:B------:R-:W-:Y:S02]  /*24f0*/  LEA R5, R11, UR13, 0x4 ;  /* 0x0000000d0b057c11 */ /* 0x000fe4000f8e20ff */
[----:B---3--:R-:W1:Y:S02]  /*2500*/  SYNCS.PHASECHK.TRANS64.TRYWAIT P0, [R3+URZ+0x150], R0 ;  /* 0x00015000030075a7 */ /* 0x008e6400080011ff */
[----:B-1----:R-:W-:Y:S05]  /*2510*/  @!P0 BRA `(.L_x_40) ;  /* 0x0000007c00e88947 */ /* 0x002fea0003800000 */
.L_x_165:
[----:B------:R-:W3:Y:S01]  /*2520*/  LDS.128 R4, [R5+0x1e0] ;  /* 0x0001e00005047984 */ /* 0x000ee20000000c00 */
[----:B------:R-:W-:Y:S01]  /*2530*/  UISETP.GE.AND UP0, UPT, UR42, 0x1, UPT ;  /* 0x000000012a00788c */ /* 0x000fe2000bf06270 */
[----:B------:R-:W-:Y:S01]  /*2540*/  @!PT LDS RZ, [RZ] ;  /* 0x00000000fffff984 */ /* 0x000fe20000000800 */
[----:B------:R-:W-:Y:S01]  /*2550*/  @!PT LDS RZ, [RZ] ;  /* 0x00000000fffff984 */ /* 0x000fe20000000800 */
[----:B------:R-:W-:Y:S01]  /*2560*/  @!PT LDS RZ, [RZ] ;  /* 0x00000000fffff984 */ /* 0x000fe20000000800 */
[----:B------:R-:W-:Y:S01]  /*2570*/  @!PT LDS RZ, [RZ] ;  /* 0x00000000fffff984 */ /* 0x000fe20000000800 */
[----:B------:R4:W-:Y:S06]  /*2580*/  MEMBAR.ALL.CTA ;  /* 0x0000000000007992 */ /* 0x0009ec0000008000 */
[----:B----4-:R-:W4:Y:S01]  /*2590*/  FENCE.VIEW.ASYNC.S ;  /* 0x00000000000073c6 */ /* 0x010f220000000000 */
[----:B---3--:R-:W-:-:S13]  /*25a0*/  LOP3.LUT P0, RZ, R6, 0x1, RZ, 0xc0, !PT ;  /* 0x0000000106ff7812 */ /* 0x008fda000780c0ff */
[----:B----4-:R-:W-:Y:S01]  /*25b0*/  VOTEU.ANY UP1, P0 ;  /* 0x0000000000ff7886 */ /* 0x010fe20000020100 */
[----:B------:R-:W-:-:S13]  /*25c0*/  PLOP3.LUT P0, PT, PT, PT, UP1, 0x80, 0x8 ;  /* 0x000000000008781c */ /* 0x000fda0003f0f018 */
[----:B-1----:R-:W-:Y:S02]  /*25d0*/  @P0 LOP3.LUT R0, R5, 0xffff, RZ, 0xc0, !PT ;  /* 0x0000ffff05000812 */ /* 0x002fe400078ec0ff */
[----:B------:R-:W-:Y:S02]  /*25e0*/  @P0 MOV R2, R4 ;  /* 0x0000000400020202 */ /* 0x000fe40000000f00 */
[----:B------:R-:W-:Y:S01]  /*25f0*/  @P0 R2UR UR5, R0 ;  /* 0x00000000000502ca */ /* 0x000fe200000e0000 */
[----:B------:R-:W-:Y:S01]  /*2600*/  VIADD R0, R3, 0x160 ;  /* 0x0000016003007836 */ /* 0x000fe20000000000 */
[----:B------:R-:W-:Y:S02]  /*2610*/  @P0 SHF.R.U32.HI R4, RZ, 0x10, R5 ;  /* 0x00000010ff040819 */ /* 0x000fe40000011605 */
[----:B------:R-:W-:Y:S02]  /*2620*/  @P0 R2UR UR7, R2 ;  /* 0x00000000020702ca */ /* 0x000fe400000e0000 */
[----:B------:R-:W-:-:S02]  /*2630*/  PRMT R0, RZ, 0x654, R0 ;  /* 0x00000654ff007816 */ /* 0x000fc40000000000 */
[----:B------:R-:W-:Y:S02]  /*2640*/  @P0 R2UR UR4, R4 ;  /* 0x00000000040402ca */ /* 0x000fe400000e0000 */
[----:B------:R1:W-:Y:S03]  /*2650*/  SYNCS.ARRIVE.TRANS64.RED.A1T0 RZ, [R0+URZ], RZ ;  /* 0x000000ff00ff79a7 */ /* 0x0003e600081004ff */
[----:B------:R-:W-:-:S04]  /*2660*/  @UP1 UMOV UR31, UR5 ;  /* 0x00000005001f1c82 */ /* 0x000fc80008000000 */
[----:B------:R-:W-:-:S04]  /*2670*/  @UP1 UMOV UR37, UR7 ;  /* 0x0000000700251c82 */ /* 0x000fc80008000000 */
[----:B------:R-:W-:Y:S01]  /*2680*/  @UP1 UMOV UR36, UR4 ;  /* 0x0000000400241c82 */ /* 0x000fe20008000000 */
[----:B------:R-:W-:Y:S05]  /*2690*/  BRA.U !UP0, `(.L_x_41) ;  /* 0x0000000108d47547 */ /* 0x000fea000b800000 */
[----:B------:R-:W2:Y:S01]  /*26a0*/  LDCU.128 UR16, c[0x0][0xb10] ;  /* 0x00016200ff1077ac */ /* 0x000ea20008000c00 */
[----:B------:R-:W3:Y:S01]  /*26b0*/  LDCU UR12, c[0x0][0xb20] ;  /* 0x00016400ff0c77ac */ /* 0x000ee20008000800 */
[----:B------:R-:W4:Y:S01]  /*26c0*/  LDCU UR20, c[0x0][0xb0c] ;  /* 0x00016180ff1477ac */ /* 0x000f220008000800 */
[----:B------:R-:W1:Y:S01]  /*26d0*/  LDCU.64 UR8, c[0x0][0xb28] ;  /* 0x00016500ff0877ac */ /* 0x000e620008000a00 */
[----:B------:R-:W-:Y:S02]  /*26e0*/  UISETP.NE.AND UP3, UPT, UR42, 0x1, UPT ;  /* 0x000000012a00788c */ /* 0x000fe4000bf65270 */
[----:B--2---:R-:W-:Y:S02]  /*26f0*/  UIMAD.WIDE.U32 UR10, UR38, UR19, URZ ;  /* 0x00000013260a72a5 */ /* 0x004fe4000f8e00ff */
[----:B------:R-:W-:Y:S02]  /*2700*/  UIMAD.WIDE.U32 UR4, UR39, UR16, URZ ;  /* 0x00000010270472a5 */ /* 0x000fe4000f8e00ff */
[----:B------:R-:W-:-:S02]  /*2710*/  UISETP.NE.AND UP0, UPT, UR18, 0x1, UPT ;  /* 0x000000011200788c */ /* 0x000fc4000bf05270 */
[----:B------:R-:W-:Y:S01]  /*2720*/  UIMAD.WIDE.U32 UR22, UR31, UR19, URZ ;  /* 0x000000131f1672a5 */ /* 0x000fe2000f8e00ff */
[----:B------:R-:W-:Y:S02]  /*2730*/  UMOV UR10, UR11 ;  /* 0x0000000b000a7c82 */ /* 0x000fe40008000000 */
[----:B------:R-:W-:Y:S01]  /*2740*/  UMOV UR4, UR5 ;  /* 0x0000000500047c82 */ /* 0x000fe20008000000 */
[----:B---3--:R-:W-:Y:S02]  /*2750*/  USHF.R.U32.HI UR10, URZ, UR12, UR10 ;  /* 0x0000000cff0a7299 */ /* 0x008fe4000801160a */
[----:B----4-:R-:W-:Y:S02]  /*2760*/  UISETP.NE.AND UP2, UPT, UR20, 0x1, UPT ;  /* 0x000000011400788c */ /* 0x010fe4000bf45270 */
[----:B------:R-:W-:Y:S02]  /*2770*/  USHF.R.U32.HI UR4, URZ, UR17, UR4 ;  /* 0x00000011ff047299 */ /* 0x000fe40008011604 */
[----:B------:R-:W-:-:S02]  /*2780*/  USEL UR5, UR38, UR10, !UP0 ;  /* 0x0000000a26057287 */ /* 0x000fc4000c000000 */
[----:B------:R-:W-:Y:S02]  /*2790*/  USEL UR7, UR39, UR4, !UP2 ;  /* 0x0000000427077287 */ /* 0x000fe4000d000000 */
[----:B-1----:R-:W-:Y:S01]  /*27a0*/  UIMAD.WIDE.U32 UR10, UR5, UR8, URZ ;  /* 0x00000008050a72a5 */ /* 0x002fe2000f8e00ff */
[----:B------:R-:W-:Y:S01]  /*27b0*/  UMOV UR4, UR23 ;  /* 0x0000001700047c82 */ /* 0x000fe20008000000 */
[----:B------:R-:W-:Y:S02]  /*27c0*/  UIMAD.WIDE.U32 UR14, UR37, UR16, URZ ;  /* 0x00000010250e72a5 */ /* 0x000fe4000f8e00ff */
[----:B------:R-:W-:-:S03]  /*27d0*/  UIMAD.WIDE.U32 UR22, UR7, UR8, URZ ;  /* 0x00000008071672a5 */ /* 0x000fc6000f8e00ff */
[----:B------:R-:W-:Y:S01]  /*27e0*/  UMOV UR10, UR11 ;  /* 0x0000000b000a7c82 */ /* 0x000fe20008000000 */
[----:B------:R-:W-:Y:S02]  /*27f0*/  USHF.R.U32.HI UR4, URZ, UR12, UR4 ;  /* 0x0000000cff047299 */ /* 0x000fe40008011604 */
[----:B------:R-:W-:Y:S01]  /*2800*/  @UP3 USHF.R.U32.HI UR5, URZ, UR9, UR10 ;  /* 0x00000009ff053299 */ /* 0x000fe2000801160a */
[----:B------:R-:W-:Y:S01]  /*2810*/  UMOV UR14, UR15 ;  /* 0x0000000f000e7c82 */ /* 0x000fe20008000000 */
[----:B------:R-:W-:Y:S01]  /*2820*/  UMOV UR22, UR23 ;  /* 0x0000001700167c82 */ /* 0x000fe20008000000 */
[----:B------:R-:W-:Y:S02]  /*2830*/  USHF.R.U32.HI UR17, URZ, UR17, UR14 ;  /* 0x00000011ff117299 */ /* 0x000fe4000801160e */
[----:B------:R-:W-:Y:S02]  /*2840*/  USEL UR4, UR31, UR4, !UP0 ;  /* 0x000000041f047287 */ /* 0x000fe4000c000000 */
[----:B------:R-:W-:-:S02]  /*2850*/  @UP3 USHF.R.U32.HI UR7, URZ, UR9, UR22 ;  /* 0x00000009ff073299 */ /* 0x000fc40008011616 */
[----:B------:R-:W-:Y:S02]  /*2860*/  UIMAD UR10, UR42, UR5, URZ ;  /* 0x000000052a0a72a4 */ /* 0x000fe4000f8e02ff */
[----:B------:R-:W-:Y:S02]  /*2870*/  USEL UR5, UR37, UR17, !UP2 ;  /* 0x0000001125057287 */ /* 0x000fe4000d000000 */
[----:B------:R-:W-:Y:S02]  /*2880*/  UIMAD UR12, UR42, UR7, URZ ;  /* 0x000000072a0c72a4 */ /* 0x000fe4000f8e02ff */
[----:B------:R-:W-:Y:S02]  /*2890*/  UISETP.GE.AND UP0, UPT, UR4, UR10, UPT ;  /* 0x0000000a0400728c */ /* 0x000fe4000bf06270 */
[----:B------:R-:W-:Y:S02]  /*28a0*/  UIMAD.WIDE.U32 UR10, UR4, UR8, URZ ;  /* 0x00000008040a72a5 */ /* 0x000fe4000f8e00ff */
[----:B------:R-:W-:-:S02]  /*28b0*/  UISETP.GE.OR UP0, UPT, UR5, UR12, UP0 ;  /* 0x0000000c0500728c */ /* 0x000fc40008706670 */
[----:B------:R-:W-:Y:S02]  /*28c0*/  UIMAD.WIDE.U32 UR14, UR5, UR8, URZ ;  /* 0x00000008050e72a5 */ /* 0x000fe4000f8e00ff */
[----:B------:R-:W-:Y:S01]  /*28d0*/  UIADD3 UR12, UPT, UPT, -UR5, URZ, URZ ;  /* 0x000000ff050c7290 */ /* 0x000fe2000fffe1ff */
[----:B------:R-:W-:Y:S01]  /*28e0*/  UMOV UR10, UR11 ;  /* 0x0000000b000a7c82 */ /* 0x000fe20008000000 */
[----:B------:R-:W-:Y:S02]  /*28f0*/  UIADD3 UR11, UPT, UPT, -UR4, URZ, URZ ;  /* 0x000000ff040b7290 */ /* 0x000fe4000fffe1ff */
[----:B------:R-:W-:-:S03]  /*2900*/  USHF.R.U32.HI UR10, URZ, UR9, UR10 ;  /* 0x00000009ff0a7299 */ /* 0x000fc6000801160a */
[----:B------:R-:W-:Y:S01]  /*2910*/  @!UP0 UMOV UR8, UR15 ;  /* 0x0000000f00088c82 */ /* 0x000fe20008000000 */
[----:B------:R-:W-:Y:S02]  /*2920*/  UIMAD UR11, UR18, UR11, UR31 ;  /* 0x0000000b120b72a4 */ /* 0x000fe4000f8e021f */
[----:B------:R-:W-:Y:S02]  /*2930*/  USEL UR10, UR4, UR10, !UP3 ;  /* 0x0000000a040a7287 */ /* 0x000fe4000d800000 */
[----:B------:R-:W-:Y:S02]  /*2940*/  @!UP0 USHF.R.U32.HI UR8, URZ, UR9, UR8 ;  /* 0x00000009ff088299 */ /* 0x000fe40008011608 */
[----:B------:R-:W-:Y:S02]  /*2950*/  UIADD3 UR9, UPT, UPT, -UR10, URZ, URZ ;  /* 0x000000ff0a097290 */ /* 0x000fe4000fffe1ff */
[----:B------:R-:W-:Y:S02]  /*2960*/  @!UP0 USEL UR8, UR5, UR8, !UP3 ;  /* 0x0000000805088287 */ /* 0x000fe4000d800000 */
[----:B------:R-:W-:-:S02]  /*2970*/  UIMAD UR9, UR42, UR9, UR4 ;  /* 0x000000092a0972a4 */ /* 0x000fc4000f8e0204 */
[----:B------:R-:W-:Y:S02]  /*2980*/  @!UP0 UIADD3 UR10, UPT, UPT, UR10, -UR8, URZ ;  /* 0x800000080a0a8290 */ /* 0x000fe4000fffe0ff */
[----:B------:R-:W-:Y:S02]  /*2990*/  @!UP0 UIMAD UR8, UR9, UR7, UR8 ;  /* 0x00000007090882a4 */ /* 0x000fe4000f8e0208 */
[----:B------:R-:W-:Y:S02]  /*29a0*/  @!UP0 UIMAD UR4, UR42, UR10, UR5 ;  /* 0x0000000a2a0482a4 */ /* 0x000fe4000f8e0205 */
[----:B------:R-:W-:Y:S02]  /*29b0*/  UIMAD UR7, UR20, UR12, UR37 ;  /* 0x0000000c140772a4 */ /* 0x000fe4000f8e0225 */
[----:B------:R-:W-:Y:S01]  /*29c0*/  UIMAD UR31, UR4, UR18, UR11 ;  /* 0x00000012041f72a4 */ /* 0x000fe2000f8e020b */
[----:B------:R-:W-:Y:S02]  /*29d0*/  @!UP0 UMOV UR5, UR8 ;  /* 0x0000000800058c82 */ /* 0x000fe40008000000 */
[----:B------:R-:W-:-:S12]  /*29e0*/  UIMAD UR37, UR5, UR20, UR7 ;  /* 0x00000014052572a4 */ /* 0x000fd8000f8e0207 */
.L_x_41:
[----:B------:R-:W3:Y:S02]  /*29f0*/  LDCU UR4, c[0x0][0xb30] ;  /* 0x00016600ff0477ac */ /* 0x000ee40008000800 */
[----:B---3--:R-:W-:-:S09]  /*2a00*/  UISETP.NE.AND UP0, UPT, UR4, 0x1, UPT ;  /* 0x000000010400788c */ /* 0x008fd2000bf05270 */
[----:B------:R-:W-:Y:S05]  /*2a10*/  BRA.U UP0, `(.L_x_42) ;  /* 0x0000000100447547 */ /* 0x000fea000b800000 */
[----:B------:R-:W3:Y:S01]  /*2a20*/  LDCU.128 UR16, c[0x0][0xb10] ;  /* 0x00016200ff1077ac */ /* 0x000ee20008000c00 */
[----:B------:R-:W4:Y:S01]  /*2a30*/  LDCU UR10, c[0x0][0xb0c] ;  /* 0x00016180ff0a77ac */ /* 0x000f220008000800 */
[----:B------:R-:W1:Y:S01]  /*2a40*/  LDCU UR7, c[0x0][0xb20] ;  /* 0x00016400ff0777ac */ /* 0x000e620008000800 */
[----:B---3--:R-:W-:Y:S02]  /*2a50*/  UIMAD.WIDE.U32 UR8, UR37, UR16, URZ ;  /* 0x00000010250872a5 */ /* 0x008fe4000f8e00ff */
[----:B------:R-:W-:Y:S02]  /*2a60*/  UIMAD.WIDE.U32 UR4, UR31, UR19, URZ ;  /* 0x000000131f0472a5 */ /* 0x000fe4000f8e00ff */
[----:B----4-:R-:W-:Y:S02]  /*2a70*/  UISETP.NE.AND UP2, UPT, UR10, 0x1, UPT ;  /* 0x000000010a00788c */ /* 0x010fe4000bf45270 */
[----:B------:R-:W-:Y:S01]  /*2a80*/  UISETP.NE.AND UP0, UPT, UR18, 0x1, UPT ;  /* 0x000000011200788c */ /* 0x000fe2000bf05270 */
[----:B------:R-:W-:-:S02]  /*2a90*/  UMOV UR8, UR9 ;  /* 0x0000000900087c82 */ /* 0x000fc40008000000 */
[----:B------:R-:W-:Y:S01]  /*2aa0*/  UMOV UR4, UR5 ;  /* 0x0000000500047c82 */ /* 0x000fe20008000000 */
[----:B------:R-:W-:Y:S02]  /*2ab0*/  USHF.R.U32.HI UR17, URZ, UR17, UR8 ;  /* 0x00000011ff117299 */ /* 0x000fe40008011608 */
[----:B-1----:R-:W-:Y:S02]  /*2ac0*/  USHF.R.U32.HI UR4, URZ, UR7, UR4 ;  /* 0x00000007ff047299 */ /* 0x002fe40008011604 */
[----:B------:R-:W-:Y:S02]  /*2ad0*/  USEL UR5, UR37, UR17, !UP2 ;  /* 0x0000001125057287 */ /* 0x000fe4000d000000 */
[----:B------:R-:W-:-:S04]  /*2ae0*/  USEL UR4, UR31, UR4, !UP0 ;  /* 0x000000041f047287 */ /* 0x000fc8000c000000 */
[----:B------:R-:W-:Y:S02]  /*2af0*/  UIADD3 UR7, UPT, UPT, UR5, -UR4, URZ ;  /* 0x8000000405077290 */ /* 0x000fe4000fffe0ff */
[----:B------:R-:W-:Y:S02]  /*2b00*/  UIADD3 UR4, UPT, UPT, -UR5, UR4, URZ ;  /* 0x0000000405047290 */ /* 0x000fe4000fffe1ff */
[----:B------:R-:W-:Y:S02]  /*2b10*/  UIMAD UR31, UR7, UR18, UR31 ;  /* 0x00000012071f72a4 */ /* 0x000fe4000f8e021f */
[----:B------:R-:W-:-:S12]  /*2b20*/  UIMAD UR37, UR4, UR10, UR37 ;  /* 0x0000000a042572a4 */ /* 0x000fd8000f8e0225 */
.L_x_42:
[----:B------:R-:W-:Y:S01]  /*2b30*/  VIADD R11, R11, 0x1 ;  /* 0x000000010b0b7836 */ /* 0x000fe20000000000 */
[----:B------:R-:W-:Y:S02]  /*2b40*/  R2UR UR5, R83 ;  /* 0x00000000530572ca */ /* 0x000fe400000e0000 */
[----:B------:R-:W-:Y:S02]  /*2b50*/  R2UR UR4, R82 ;  /* 0x00000000520472ca */ /* 0x000fe400000e0000 */
[C---:B------:R-:W-:Y:S02]  /*2b60*/  ISETP.NE.AND P0, PT, R11.reuse, 0x2, PT ;  /* 0x000000020b00780c */ /* 0x040fe40003f05270 */
[----:B------:R-:W-:Y:S02]  /*2b70*/  PLOP3.LUT P1, PT, PT, PT, PT, 0x80, 0x8 ;  /* 0x000000000008781c */ /* 0x000fe40003f2f070 */
[----:B------:R-:W-:Y:S02]  /*2b80*/  SEL R3, RZ, 0x1, P0 ;  /* 0x00000001ff037807 */ /* 0x000fe40000000000 */
[----:B------:R-:W-:-:S02]  /*2b90*/  SEL R11, R11, RZ, P0 ;  /* 0x000000ff0b0b7207 */ /* 0x000fc40000000000 */
[----:B------:R-:W-:Y:S01]  /*2ba0*/  LOP3.LUT R10, R10, R3, RZ, 0x3c, !PT ;  /* 0x000000030a0a7212 */ /* 0x000fe200078e3cff */
[----:B------:R-:W-:Y:S02]  /*2bb0*/  UIADD3 UR35, UPT, UPT, UR37, UR5, URZ ;  /* 0x0000000525237290 */ /* 0x000fe4000fffe0ff */
[----:B------:R-:W-:Y:S01]  /*2bc0*/  UIADD3 UR34, UPT, UPT, UR31, UR4, URZ ;  /* 0x000000041f227290 */ /* 0x000fe2000fffe0ff */
[----:B------:R-:W-:Y:S11]  /*2bd0*/  BRA.U UP1, `(.L_x_43) ;  /* 0xfffffff101387547 */ /* 0x000ff6000b83ffff */
[----:B------:R-:W-:Y:S01]  /*2be0*/  UIADD3 UR13, UPT, UPT, UR13, 0x80, URZ ;  /* 0x000000800d0d7890 */ /* 0x000fe2000fffe0ff */
[----:B------:R-:W-:-:S03]  /*2bf0*/  SHF.L.U32 R3, R12, 0x1f, RZ ;  /* 0x0000001f0c037819 */ /* 0x000fc600000006ff */
[----:B------:R-:W-:-:S09]  /*2c00*/  ULEA UR4, UR6, UR13, 0x3 ;  /* 0x0000000d06047291 */ /* 0x000fd2000f8e18ff */
[----:B------:R-:W3:Y:S02]  /*2c10*/  SYNCS.PHASECHK.TRANS64.TRYWAIT P0, [UR4], R3 ;  /* 0x00000003ff0075a7 */ /* 0x000ee40008001104 */
[----:B---3--:R-:W-:Y:S05]  /*2c20*/  @!P0 BRA `(.L_x_44) ;  /* 0x0000007800388947 */ /* 0x008fea0003800000 */
.L_x_167:
[----:B------:R-:W-:-:S04]  /*2c30*/  UIADD3 UR4, UPT, UPT, UR6, 0x1, URZ ;  /* 0x0000000106047890 */ /* 0x000fc8000fffe0ff */
[----:B------:R-:W-:-:S04]  /*2c40*/  UISETP.NE.AND UP0, UPT, UR4, 0x10, UPT ;  /* 0x000000100400788c */ /* 0x000fc8000bf05270 */
[----:B------:R-:W-:Y:S02]  /*2c50*/  USEL UR6, URZ, 0x1, UP0 ;  /* 0x00000001ff067887 */ /* 0x000fe40008000000 */
[----:B------:R-:W-:-:S04]  /*2c60*/  USEL UR4, UR4, URZ, UP0 ;  /* 0x000000ff04047287 */ /* 0x000fc80008000000 */
[----:B------:R-:W-:Y:S01]  /*2c70*/  ULEA UR5, UR4, UR13, 0x3 ;  /* 0x0000000d04057291 */ /* 0x000fe2000f8e18ff */
[----:B------:R-:W-:-:S04]  /*2c80*/  LOP3.LUT R2, R12, UR6, RZ, 0x3c, !PT ;  /* 0x000000060c027c12 */ /* 0x000fc8000f8e3cff */
[----:B-1----:R-:W-:-:S04]  /*2c90*/  SHF.L.U32 R3, R2, 0x1f, RZ ;  /* 0x0000001f02037819 */ /* 0x002fc800000006ff */
[----:B------:R-:W1:Y:S02]  /*2ca0*/  SYNCS.PHASECHK.TRANS64.TRYWAIT P0, [UR5], R3 ;  /* 0x00000003ff0075a7 */ /* 0x000e640008001105 */
[----:B-1----:R-:W-:Y:S05]  /*2cb0*/  @!P0 BRA `(.L_x_45) ;  /* 0x00000078002c8947 */ /* 0x002fea0003800000 */
.L_x_169:
        /* <DEDUP_REMOVED lines=9> */
.L_x_171:
        /* <DEDUP_REMOVED lines=9> */
.L_x_173:
        /* <DEDUP_REMOVED lines=9> */
.L_x_175:
        /* <DEDUP_REMOVED lines=9> */
.L_x_177:
        /* <DEDUP_REMOVED lines=9> */
.L_x_179:
        /* <DEDUP_REMOVED lines=9> */
.L_x_181:
        /* <DEDUP_REMOVED lines=9> */
.L_x_183:
        /* <DEDUP_REMOVED lines=9> */
.L_x_185:
        /* <DEDUP_REMOVED lines=9> */
.L_x_187:
        /* <DEDUP_REMOVED lines=9> */
.L_x_189:
        /* <DEDUP_REMOVED lines=9> */
.L_x_191:
        /* <DEDUP_REMOVED lines=9> */
.L_x_193:
        /* <DEDUP_REMOVED lines=9> */
.L_x_195:
[----:B------:R-:W-:-:S04]  /*3410*/  UIADD3 UR4, UPT, UPT, UR4, 0x1, URZ ;  /* 0x0000000104047890 */ /* 0x000fc8000fffe0ff */
[----:B------:R-:W-:-:S04]  /*3420*/  UISETP.NE.AND UP0, UPT, UR4, 0x10, UPT ;  /* 0x000000100400788c */ /* 0x000fc8000bf05270 */
[----:B------:R-:W-:Y:S02]  /*3430*/  USEL UR5, URZ, 0x1, UP0 ;  /* 0x00000001ff057887 */ /* 0x000fe40008000000 */
[----:B------:R-:W-:-:S04]  /*3440*/  USEL UR4, UR4, URZ, UP0 ;  /* 0x000000ff04047287 */ /* 0x000fc80008000000 */
[----:B------:R-:W-:Y:S01]  /*3450*/  ULEA UR4, UR4, UR13, 0x3 ;  /* 0x0000000d04047291 */ /* 0x000fe2000f8e18ff */
[----:B-1----:R-:W-:-:S04]  /*3460*/  LOP3.LUT R3, R2, UR5, RZ, 0x3c, !PT ;  /* 0x0000000502037c12 */ /* 0x002fc8000f8e3cff */
[----:B------:R-:W-:Y:S01]  /*3470*/  SHF.L.U32 R3, R3, 0x1f, RZ ;  /* 0x0000001f03037819 */ /* 0x000fe200000006ff */
[----:B------:R-:W-:-:S07]  /*3480*/  IMAD.U32 R0, RZ, RZ, UR4 ;  /* 0x00000004ff007e24 */ /* 0x000fce000f8e00ff */
.L_x_59:
[----:B-1----:R1:W3:Y:S02]  /*3490*/  SYNCS.PHASECHK.TRANS64.TRYWAIT P0, [R0+URZ], R3 ;  /* 0x00000003000075a7 */ /* 0x0022e400080011ff */
[----:B---3--:R-:W-:Y:S05]  /*34a0*/  @!P0 NANOSLEEP.SYNCS 0x989680 ;  /* 0x009896800000895d */ /* 0x008fea0003900000 */
[----:B------:R-:W3:Y:S02]  /*34b0*/  @!P0 SYNCS.PHASECHK.TRANS64 P0, [R0+URZ], R3 ;  /* 0x00000003000085a7 */ /* 0x000ee400080010ff */
[----:B--23--:R-:W-:Y:S05]  /*34c0*/  @P0 EXIT ;  /* 0x000000000000094d */ /* 0x00cfea0003800000 */
[----:B------:R-:W-:Y:S05]  /*34d0*/  BRA `(.L_x_59) ;  /* 0xfffffffc00ec7947 */ /* 0x000fea000383ffff */
.L_x_23:
[----:B------:R-:W2:Y:S02]  /*34e0*/  S2UR UR4, SR_CgaCtaId ;  /* 0x00000000000479c3 */ /* 0x000ea40000008800 */
[----:B--2---:R-:W-:-:S04]  /*34f0*/  UISETP.NE.AND UP0, UPT, UR4, URZ, UPT ;  /* 0x000000ff0400728c */ /* 0x004fc8000bf05270 */
[----:B------:R-:W-:-:S09]  /*3500*/  UISETP.NE.OR UP0, UPT, UR20, 0x1, UP0 ;  /* 0x000000011400788c */ /* 0x000fd20008705670 */
[----:B------:R-:W-:Y:S05]  /*3510*/  BRA.U UP0, `(.L_x_60) ;  /* 0x00000005004c7547 */ /* 0x000fea000b800000 */
[----:B------:R-:W2:Y:S01]  /*3520*/  S2UR UR5, SR_CgaCtaId ;  /* 0x00000000000579c3 */ /* 0x000ea20000008800 */
[----:B------:R-:W-:Y:S01]  /*3530*/  UMOV UR4, 0x400 ;  /* 0x0000040000047882 */ /* 0x000fe20000000000 */
[----:B------:R-:W-:Y:S01]  /*3540*/  ISETP.GE.U32.AND P2, PT, R3, 0x8, PT ;  /* 0x000000080300780c */ /* 0x000fe20003f46070 */
[----:B------:R-:W-:Y:S01]  /*3550*/  IMAD.MOV.U32 R12, RZ, RZ, 0x1 ;  /* 0x00000001ff0c7424 */ /* 0x000fe200078e00ff */
[----:B------:R-:W-:Y:S02]  /*3560*/  CS2R R10, SRZ ;  /* 0x00000000000a7805 */ /* 0x000fe4000001ff00 */
[----:B------:R-:W-:Y:S01]  /*3570*/  CS2R R8, SRZ ;  /* 0x0000000000087805 */ /* 0x000fe2000001ff00 */
[----:B--2---:R-:W-:-:S03]  /*3580*/  ULEA UR6, UR5, UR4, 0x18 ;  /* 0x0000000405067291 */ /* 0x004fc6000f8ec0ff */
[----:B------:R-:W-:-:S09]  /*3590*/  UMOV UR5, URZ ;  /* 0x000000ff00057c82 */ /* 0x000fd20008000000 */
.L_x_64:
[----:B------:R-:W-:Y:S02]  /*35a0*/  LEA R0, R8, UR6, 0x3 ;  /* 0x0000000608007c11 */ /* 0x000fe4000f8e18ff */
[----:B------:R-:W-:-:S03]  /*35b0*/  SHF.L.U32 R5, R9, 0x1f, RZ ;  /* 0x0000001f09057819 */ /* 0x000fc600000006ff */
[----:B------:R-:W-:Y:S01]  /*35c0*/  VIADD R4, R0, 0x1c0 ;  /* 0x000001c000047836 */ /* 0x000fe20000000000 */
[----:B------:R-:W2:Y:S02]  /*35d0*/  SYNCS.PHASECHK.TRANS64.TRYWAIT P0, [R0+URZ+0x1b0], R5 ;  /* 0x0001b005000075a7 */ /* 0x000ea400080011ff */
[----:B--2---:R-:W-:Y:S05]  /*35e0*/  @!P0 BRA `(.L_x_61) ;  /* 0x0000007400308947 */ /* 0x004fea0003800000 */
.L_x_196:
[----:B------:R-:W-:Y:S01]  /*35f0*/  ULEA UR4, UR5, UR6, 0x3 ;  /* 0x0000000605047291 */ /* 0x000fe2000f8e18ff */
[----:B------:R-:W-:Y:S01]  /*3600*/  PRMT R4, RZ, 0x654, R4 ;  /* 0x00000654ff047816 */ /* 0x000fe20000000004 */
[----:B--2---:R-:W-:Y:S01]  /*3610*/  @!P2 IMAD.MOV.U32 R5, RZ, RZ, 0x10 ;  /* 0x00000010ff05a424 */ /* 0x004fe200078e00ff */
[----:B------:R-:W-:Y:S01]  /*3620*/  SHF.L.U32 R7, R12, 0x1f, RZ ;  /* 0x0000001f0c077819 */ /* 0x000fe200000006ff */
[----:B------:R-:W-:Y:S01]  /*3630*/  UIADD3 UR7, UPT, UPT, UR4, 0x150, URZ ;  /* 0x0000015004077890 */ /* 0x000fe2000fffe0ff */
[----:B------:R2:W-:Y:S05]  /*3640*/  SYNCS.ARRIVE.TRANS64.RED.A1T0 RZ, [R4+URZ], RZ ;  /* 0x000000ff04ff79a7 */ /* 0x0005ea00081004ff */
[----:B------:R-:W-:Y:S01]  /*3650*/  IMAD.U32 R0, RZ, RZ, UR7 ;  /* 0x00000007ff007e24 */ /* 0x000fe2000f8e00ff */
[----:B------:R-:W3:Y:S04]  /*3660*/  SYNCS.PHASECHK.TRANS64.TRYWAIT P0, [UR4+0x160], R7 ;  /* 0x00016007ff0075a7 */ /* 0x000ee80008001104 */
[----:B------:R-:W-:Y:S01]  /*3670*/  PRMT R13, R3, 0x654, R0 ;  /* 0x00000654030d7816 */ /* 0x000fe20000000000 */
[----:B--23--:R-:W-:Y:S06]  /*3680*/  @!P0 BRA `(.L_x_62) ;  /* 0x00000074001c8947 */ /* 0x00cfec0003800000 */
.L_x_198:
[----:B------:R-:W-:Y:S01]  /*3690*/  ULEA UR8, UR5, UR6, 0x4 ;  /* 0x0000000605087291 */ /* 0x000fe2000f8e20ff */
[----:B------:R-:W-:Y:S01]  /*36a0*/  SEL R2, R13, R2, !P2 ;  /* 0x000000020d027207 */ /* 0x000fe20005000000 */
[----:B------:R-:W-:Y:S01]  /*36b0*/  UIADD3 UR9, UPT, UPT, UR4, 0x150, URZ ;  /* 0x0000015004097890 */ /* 0x000fe2000fffe0ff */
[----:B--2---:R-:W-:Y:S01]  /*36c0*/  LEA R0, R11, UR6, 0x3 ;  /* 0x000000060b007c11 */ /* 0x004fe2000f8e18ff */
[----:B------:R-:W-:Y:S01]  /*36d0*/  UIADD3 UR8, UPT, UPT, UR8, 0x1e0, URZ ;  /* 0x000001e008087890 */ /* 0x000fe2000fffe0ff */
[----:B------:R2:W-:Y:S01]  /*36e0*/  @!P2 SYNCS.ARRIVE.TRANS64.RED RZ, [R2+URZ], R5 ;  /* 0x0000000502ffa9a7 */ /* 0x0005e200080004ff */
[----:B------:R-:W-:Y:S01]  /*36f0*/  UIADD3 UR4, UPT, UPT, UR5, 0x1, URZ ;  /* 0x0000000105047890 */ /* 0x000fe2000fffe0ff */
[----:B------:R-:W-:-:S03]  /*3700*/  VIADD R8, R8, 0x1 ;  /* 0x0000000108087836 */ /* 0x000fc60000000000 */
[----:B------:R-:W-:Y:S02]  /*3710*/  UISETP.NE.AND UP0, UPT, UR4, 0x2, UPT ;  /* 0x000000020400788c */ /* 0x000fe4000bf05270 */
[----:B------:R-:W-:Y:S01]  /*3720*/  ISETP.NE.AND P0, PT, R8, 0x2, PT ;  /* 0x000000020800780c */ /* 0x000fe20003f05270 */
[----:B------:R-:W-:Y:S06]  /*3730*/  UGETNEXTWORKID.BROADCAST [UR8], [UR9] ;  /* 0x00000000080073ca */ /* 0x000fec0008000100 */
[----:B------:R-:W-:Y:S02]  /*3740*/  USEL UR7, URZ, 0x1, UP0 ;  /* 0x00000001ff077887 */ /* 0x000fe40008000000 */
[----:B------:R-:W-:-:S04]  /*3750*/  USEL UR5, UR4, URZ, UP0 ;  /* 0x000000ff04057287 */ /* 0x000fc80008000000 */
[----:B------:R-:W-:Y:S02]  /*3760*/  LOP3.LUT R12, R12, UR7, RZ, 0x3c, !PT ;  /* 0x000000070c0c7c12 */ /* 0x000fe4000f8e3cff */
[----:B--2---:R-:W-:-:S04]  /*3770*/  SHF.L.U32 R5, R10, 0x1f, RZ ;  /* 0x0000001f0a057819 */ /* 0x004fc800000006ff */
[----:B------:R-:W2:Y:S02]  /*3780*/  SYNCS.PHASECHK.TRANS64.TRYWAIT P1, [R0+URZ+0x150], R5 ;  /* 0x00015005000075a7 */ /* 0x000ea400080211ff */
[----:B--2---:R-:W-:Y:S05]  /*3790*/  @!P1 BRA `(.L_x_63) ;  /* 0x0000007000f09947 */ /* 0x004fea0003800000 */
.L_x_199:
[C---:B------:R-:W-:Y:S01]  /*37a0*/  LEA R4, R11.reuse, UR6, 0x4 ;  /* 0x000000060b047c11 */ /* 0x040fe2000f8e20ff */
[----:B--2---:R-:W-:Y:S01]  /*37b0*/  VIADD R0, R0, 0x160 ;  /* 0x0000016000007836 */ /* 0x004fe20000000000 */
[----:B------:R-:W-:Y:S01]  /*37c0*/  SEL R8, R8, RZ, P0 ;  /* 0x000000ff08087207 */ /* 0x000fe20000000000 */
[----:B------:R-:W-:-:S03]  /*37d0*/  VIADD R11, R11, 0x1 ;  /* 0x000000010b0b7836 */ /* 0x000fc60000000000 */
[----:B------:R-:W2:Y:S01]  /*37e0*/  LDS.128 R4, [R4+0x1e0] ;  /* 0x0001e00004047984 */ /* 0x000ea20000000c00 */
[----:B------:R-:W-:Y:S02]  /*37f0*/  PRMT R0, RZ, 0x654, R0 ;  /* 0x00000654ff007816 */ /* 0x000fe40000000000 */
[C---:B------:R-:W-:Y:S01]  /*3800*/  ISETP.NE.AND P1, PT, R11.reuse, 0x2, PT ;  /* 0x000000020b00780c */ /* 0x040fe20003f25270 */
[----:B------:R-:W-:Y:S01]  /*3810*/  @!PT LDS RZ, [RZ] ;  /* 0x00000000fffff984 */ /* 0x000fe20000000800 */
[----:B------:R-:W-:Y:S01]  /*3820*/  @!PT LDS RZ, [RZ] ;  /* 0x00000000fffff984 */ /* 0x000fe20000000800 */
[----:B------:R-:W-:Y:S01]  /*3830*/  @!PT LDS RZ, [RZ] ;  /* 0x00000000fffff984 */ /* 0x000fe20000000800 */
[----:B------:R-:W-:Y:S01]  /*3840*/  @!PT LDS RZ, [RZ] ;  /* 0x00000000fffff984 */ /* 0x000fe20000000800 */
[----:B------:R3:W-:Y:S06]  /*3850*/  MEMBAR.ALL.CTA ;  /* 0x0000000000007992 */ /* 0x0007ec0000008000 */
[----:B---3--:R-:W3:Y:S01]  /*3860*/  FENCE.VIEW.ASYNC.S ;  /* 0x00000000000073c6 */ /* 0x008ee20000000000 */
[----:B------:R-:W-:Y:S01]  /*3870*/  SEL R11, R11, RZ, P1 ;  /* 0x000000ff0b0b7207 */ /* 0x000fe20000800000 */
[----:B---3--:R3:W-:Y:S01]  /*3880*/  SYNCS.ARRIVE.TRANS64.RED.A1T0 RZ, [R0+URZ], RZ ;  /* 0x000000ff00ff79a7 */ /* 0x0087e200081004ff */
[----:B--2---:R-:W-:-:S02]  /*3890*/  LOP3.LUT P3, RZ, R6, 0x1, RZ, 0xc0, !PT ;  /* 0x0000000106ff7812 */ /* 0x004fc4000786c0ff */
[----:B------:R-:W-:-:S04]  /*38a0*/  SEL R5, RZ, 0x1, P1 ;  /* 0x00000001ff057807 */ /* 0x000fc80000800000 */
[----:B------:R-:W-:Y:S02]  /*38b0*/  LOP3.LUT R10, R10, R5, RZ, 0x3c, !PT ;  /* 0x000000050a0a7212 */ /* 0x000fe400078e3cff */
[----:B---3--:R-:W-:-:S04]  /*38c0*/  SEL R0, RZ, 0x1, P0 ;  /* 0x00000001ff007807 */ /* 0x008fc80000000000 */
[----:B------:R-:W-:Y:S01]  /*38d0*/  LOP3.LUT R9, R9, R0, RZ, 0x3c, !PT ;  /* 0x0000000009097212 */ /* 0x000fe200078e3cff */
[----:B------:R-:W-:Y:S06]  /*38e0*/  @P3 BRA `(.L_x_64) ;  /* 0xfffffffc002c3947 */ /* 0x000fec000383ffff */
[----:B------:R-:W-:Y:S01]  /*38f0*/  ULEA UR4, UR5, UR6, 0x3 ;  /* 0x0000000605047291 */ /* 0x000fe2000f8e18ff */
[----:B------:R-:W-:-:S08]  /*3900*/  SHF.L.U32 R3, R12, 0x1f, RZ ;  /* 0x0000001f0c037819 */ /* 0x000fd000000006ff */
[----:B------:R-:W2:Y:S02]  /*3910*/  SYNCS.PHASECHK.TRANS64 P0, [UR4+0x160], R3 ;  /* 0x00016003ff0075a7 */ /* 0x000ea40008001004 */
[----:B--2---:R-:W-:Y:S05]  /*3920*/  @P0 BRA `(.L_x_65) ;  /* 0x0000000000080947 */ /* 0x004fea0003800000 */
[----:B------:R-:W2:Y:S02]  /*3930*/  SYNCS.PHASECHK.TRANS64.TRYWAIT P0, [UR4+0x160], R3 ;  /* 0x00016003ff0075a7 */ /* 0x000ea40008001104 */
[----:B--2---:R-:W-:Y:S05]  /*3940*/  @!P0 BRA `(.L_x_66) ;  /* 0x0000007000988947 */ /* 0x004fea0003800000 */
.L_x_65:
[----:B------:R-:W-:-:S04]  /*3950*/  UIADD3 UR7, UPT, UPT, UR5, 0x1, URZ ;  /* 0x0000000105077890 */ /* 0x000fc8000fffe0ff */
[----:B------:R-:W-:-:S04]  /*3960*/  UISETP.NE.AND UP0, UPT, UR7, 0x2, UPT ;  /* 0x000000020700788c */ /* 0x000fc8000bf05270 */
[----:B------:R-:W-:Y:S02]  /*3970*/  USEL UR8, URZ, 0x1, UP0 ;  /* 0x00000001ff087887 */ /* 0x000fe40008000000 */
[----:B------:R-:W-:-:S04]  /*3980*/  USEL UR7, UR7, URZ, UP0 ;  /* 0x000000ff07077287 */ /* 0x000fc80008000000 */
[----:B------:R-:W-:Y:S01]  /*3990*/  ULEA UR7, UR7, UR6, 0x3 ;  /* 0x0000000607077291 */ /* 0x000fe2000f8e18ff */
[----:B--2---:R-:W-:-:S04]  /*39a0*/  LOP3.LUT R3, R12, UR8, RZ, 0x3c, !PT ;  /* 0x000000080c037c12 */ /* 0x004fc8000f8e3cff */
[----:B------:R-:W-:-:S04]  /*39b0*/  SHF.L.U32 R0, R3, 0x1f, RZ ;  /* 0x0000001f03007819 */ /* 0x000fc800000006ff */
[----:B------:R-:W2:Y:S02]  /*39c0*/  SYNCS.PHASECHK.TRANS64 P0, [UR7+0x160], R0 ;  /* 0x00016000ff0075a7 */ /* 0x000ea40008001007 */
[----:B-12---:R-:W-:Y:S05]  /*39d0*/  @P0 EXIT ;  /* 0x000000000000094d */ /* 0x006fea0003800000 */
[----:B------:R-:W-:Y:S02]  /*39e0*/  SHF.L.U32 R3, R3, 0x1f, RZ ;  /* 0x0000001f03037819 */ /* 0x000fe400000006ff */
[----:B------:R-:W-:-:S07]  /*39f0*/  MOV R0, UR7 ;  /* 0x0000000700007c02 */ /* 0x000fce0008000f00 */
.L_x_67:
[----:B-1----:R1:W2:Y:S02]  /*3a00*/  SYNCS.PHASECHK.TRANS64.TRYWAIT P0, [R0+URZ+0x160], R3 ;  /* 0x00016003000075a7 */ /* 0x0022a400080011ff */
[----:B--2---:R-:W-:Y:S05]  /*3a10*/  @!P0 NANOSLEEP.SYNCS 0x989680 ;  /* 0x009896800000895d */ /* 0x004fea0003900000 */
[----:B------:R-:W2:Y:S02]  /*3a20*/  @!P0 SYNCS.PHASECHK.TRANS64 P0, [R0+URZ+0x160], R3 ;  /* 0x00016003000085a7 */ /* 0x000ea400080010ff */
[----:B--2---:R-:W-:Y:S05]  /*3a30*/  @P0 EXIT ;  /* 0x000000000000094d */ /* 0x004fea0003800000 */
[----:B------:R-:W-:Y:S05]  /*3a40*/  BRA `(.L_x_67) ;  /* 0xfffffffc00ec7947 */ /* 0x000fea000383ffff */
.L_x_60:
[----:B------:R-:W-:Y:S05]  /*3a50*/  BRA.U UP5, `(.L_x_68) ;  /* 0x0000001105a47547 */ /* 0x000fea000b800000 */
[----:B------:R-:W2:Y:S01]  /*3a60*/  S2UR UR7, SR_CgaCtaId ;  /* 0x00000000000779c3 */ /* 0x000ea20000008800 */
[----:B------:R-:W-:Y:S01]  /*3a70*/  UMOV UR4, 0x40 ;  /* 0x0000004000047882 */ /* 0x000fe20000000000 */
[----:B------:R-:W-:Y:S01]  /*3a80*/  NOP ;  /* 0x0000000000007918 */ /* 0x000fe20000000000 */
[----:B------:R-:W-:Y:S01]  /*3a90*/  UMOV UR6, 0x400 ;  /* 0x0000040000067882 */ /* 0x000fe20000000000 */
[----:B--2---:R-:W-:Y:S02]  /*3aa0*/  ULEA UR5, UR7, UR4, 0x18 ;  /* 0x0000000407057291 */ /* 0x004fe4000f8ec0ff */
[----:B------:R-:W-:-:S07]  /*3ab0*/  ULEA UR6, UR7, UR6, 0x18 ;  /* 0x0000000607067291 */ /* 0x000fce000f8ec0ff */
[----:B------:R-:W2:Y:S02]  /*3ac0*/  LDS.U8 R3, [UR5+0x1c] ;  /* 0x00001c05ff037984 */ /* 0x000ea40008000000 */
[----:B--2---:R-:W-:-:S13]  /*3ad0*/  ISETP.NE.AND P0, PT, R3, RZ, PT ;  /* 0x000000ff0300720c */ /* 0x004fda0003f05270 */
[----:B------:R-:W-:Y:S05]  /*3ae0*/  @P0 BRA `(.L_x_69) ;  /* 0x0000000400080947 */ /* 0x000fea0003800000 */
[----:B------:R-:W-:Y:S02]  /*3af0*/  UISETP.NE.U32.AND UP1, UPT, UR33, 0x1, UPT ;  /* 0x000000012100788c */ /* 0x000fe4000bf25070 */
[----:B------:R-:W-:-:S07]  /*3b00*/  UIADD3 UR7, UPT, UPT, UR5, 0x8, URZ ;  /* 0x0000000805077890 */ /* 0x000fce000fffe0ff */
[----:B------:R-:W-:Y:S05]  /*3b10*/  BRA.U !UP1, `(.L_x_70) ;  /* 0x00000001099c7547 */ /* 0x000fea000b800000 */
[----:B------:R-:W-:Y:S01]  /*3b20*/  ELECT P0, URZ, PT ;  /* 0x0000000000ff782f */ /* 0x000fe20003800000 */
[----:B------:R-:W-:-:S12]  /*3b30*/  BSSY B0, `(.L_x_70) ;  /* 0x0000025000007945 */ /* 0x000fd80003800000 */
[----:B------:R-:W-:Y:S05]  /*3b40*/  @!P0 BRA `(.L_x_71) ;  /* 0x00000000008c8947 */ /* 0x000fea0003800000 */
[----:B------:R-:W-:-:S05]  /*3b50*/  UMOV UR4, 0x10 ;  /* 0x0000001000047882 */ /* 0x000fca0000000000 */
[----:B------:R-:W-:Y:S04]  /*3b60*/  DEPBAR.LE SB2, 0x36 ;  /* 0x0000ad800000791a */ /* 0x000fe80000000000 */
[----:B------:R-:W2:Y:S02]  /*3b70*/  UTCATOMSWS.2CTA.FIND_AND_SET.ALIGN UP0, UR4, UR4 ;  /* 0x00000004000475e3 */ /* 0x000ea40008200800 */
[----:B--2---:R-:W-:Y:S01]  /*3b80*/  MOV R10, UR4 ;  /* 0x00000004000a7c02 */ /* 0x004fe20008000f00 */
[----:B------:R-:W-:Y:S06]  /*3b90*/  BRA.U UP0, `(.L_x_72) ;  /* 0x0000000100187547 */ /* 0x000fec000b800000 */
.L_x_73:
[----:B------:R-:W-:Y:S05]  /*3ba0*/  NANOSLEEP 0x64 ;  /* 0x000000640000795d */ /* 0x000fea0003800000 */
[----:B------:R-:W-:-:S05]  /*3bb0*/  UMOV UR4, 0x10 ;  /* 0x0000001000047882 */ /* 0x000fca0000000000 */
[----:B------:R-:W-:Y:S04]  /*3bc0*/  DEPBAR.LE SB2, 0x36 ;  /* 0x0000ad800000791a */ /* 0x000fe80000000000 */
[----:B------:R-:W2:Y:S02]  /*3bd0*/  UTCATOMSWS.2CTA.FIND_AND_SET.ALIGN UP0, UR4, UR4 ;  /* 0x00000004000475e3 */ /* 0x000ea40008200800 */
[----:B--2---:R-:W-:Y:S01]  /*3be0*/  MOV R10, UR4 ;  /* 0x00000004000a7c02 */ /* 0x004fe20008000f00 */
[----:B------:R-:W-:Y:S05]  /*3bf0*/  BRA.U !UP0, `(.L_x_73) ;  /* 0xfffffffd08e87547 */ /* 0x000fea000b83ffff */
.L_x_72:
[----:B------:R-:W2:Y:S01]  /*3c00*/  LDS R6, [UR5+0x10] ;  /* 0x00001005ff067984 */ /* 0x000ea20008000800 */
[----:B------:R-:W-:Y:S01]  /*3c10*/  IMAD.U32 R3, RZ, RZ, UR6 ;  /* 0x00000006ff037e24 */ /* 0x000fe2000f8e00ff */
[----:B------:R-:W-:-:S03]  /*3c20*/  MOV R4, UR37 ;  /* 0x0000002500047c02 */ /* 0x000fc60008000f00 */
[----:B------:R-:W-:Y:S01]  /*3c30*/  VIADD R3, R3, 0x200 ;  /* 0x0000020003037836 */ /* 0x000fe20000000000 */
[----:B--2---:R-:W-:-:S04]  /*3c40*/  SHF.L.U32 R6, R6, 0x1f, RZ ;  /* 0x0000001f06067819 */ /* 0x004fc800000006ff */
[----:B------:R-:W2:Y:S02]  /*3c50*/  SYNCS.PHASECHK.TRANS64.TRYWAIT P0, [UR5+0x8], R6 ;  /* 0x00000806ff0075a7 */ /* 0x000ea40008001105 */
[----:B--2---:R-:W-:Y:S05]  /*3c60*/  @P0 BRA `(.L_x_74) ;  /* 0x0000000000080947 */ /* 0x004fea0003800000 */
[----:B------:R-:W2:Y:S02]  /*3c70*/  SYNCS.PHASECHK.TRANS64.TRYWAIT P0, [UR5+0x8], R6 ;  /* 0x00000806ff0075a7 */ /* 0x000ea40008001105 */
[----:B--2---:R-:W-:Y:S05]  /*3c80*/  @!P0 BRA `(.L_x_75) ;  /* 0x0000006c00e08947 */ /* 0x004fea0003800000 */
.L_x_74:
[----:B------:R-:W-:Y:S01]  /*3c90*/  PRMT R4, R4, 0x654, R3 ;  /* 0x0000065404047816 */ /* 0x000fe20000000003 */
[----:B------:R-:W-:Y:S01]  /*3ca0*/  HFMA2 R3, -RZ, RZ, 0, 5.9604644775390625e-08 ;  /* 0x00000001ff037431 */ /* 0x000fe200000001ff */
[----:B------:R-:W-:Y:S01]  /*3cb0*/  UPRMT UR4, UR37, 0x654, UR7 ;  /* 0x0000065425047896 */ /* 0x000fe20008000007 */
[----:B------:R-:W-:Y:S02]  /*3cc0*/  IMAD.MOV.U32 R7, RZ, RZ, 0xffff ;  /* 0x0000ffffff077424 */ /* 0x000fe400078e00ff */
[----:B--2---:R-:W-:Y:S02]  /*3cd0*/  IMAD.MOV.U32 R6, RZ, RZ, 0x4 ;  /* 0x00000004ff067424 */ /* 0x004fe400078e00ff */
[----:B------:R-:W-:Y:S01]  /*3ce0*/  IMAD.SHL.U32 R9, R10, 0x20, RZ ;  /* 0x000000200a097824 */ /* 0x000fe200078e00ff */
[----:B------:R-:W-:Y:S02]  /*3cf0*/  MOV R5, UR4 ;  /* 0x0000000400057c02 */ /* 0x000fe40008000f00 */
[-C--:B------:R-:W-:Y:S01]  /*3d00*/  SHF.L.U32 R8, R7, R10.reuse, RZ ;  /* 0x0000000a07087219 */ /* 0x080fe200000006ff */
[----:B------:R2:W-:Y:S01]  /*3d10*/  SYNCS.ARRIVE.TRANS64.RED RZ, [UR4], R6 ;  /* 0x00000006ffff79a7 */ /* 0x0005e20008000404 */
[----:B------:R-:W-:Y:S01]  /*3d20*/  SHF.L.U32 R7, R3, R10, RZ ;  /* 0x0000000a03077219 */ /* 0x000fe200000006ff */
[----:B------:R2:W-:Y:S04]  /*3d30*/  STS [UR6+0x200], R9 ;  /* 0x00020009ff007988 */ /* 0x0005e80008000806 */
[----:B------:R2:W-:Y:S04]  /*3d40*/  STAS [R4.64], R10 ;  /* 0x0000000a04007dbd */ /* 0x0005e8000c0008ff */
[----:B------:R2:W-:Y:S04]  /*3d50*/  ATOMS.OR RZ, [UR5+0x14], R8 ;  /* 0x00001408ffff798c */ /* 0x0005e8000b000005 */
[----:B------:R2:W-:Y:S04]  /*3d60*/  ATOMS.OR RZ, [UR5+0x18], R7 ;  /* 0x00001807ffff798c */ /* 0x0005e8000b000005 */
[----:B------:R2:W-:Y:S02]  /*3d70*/  ATOMS.XOR RZ, [UR5+0x10], R3 ;  /* 0x00001003ffff798c */ /* 0x0005e4000b800005 */
.L_x_71:
[----:B-1----:R-:W-:Y:S05]  /*3d80*/  BSYNC B0 ;  /* 0x0000000000007941 */ /* 0x002fea0003800000 */
.L_x_70:
[----:B------:R-:W-:Y:S05]  /*3d90*/  BRA.U UP1, `(.L_x_76) ;  /* 0x00000001016c7547 */ /* 0x000fea000b800000 */
[----:B------:R-:W-:-:S03]  /*3da0*/  UMOV UR4, 0xffffffff ;  /* 0xffffffff00047882 */ /* 0x000fc60000000000 */
[----:B------:R-:W-:Y:S05]  /*3db0*/  BRA.DIV UR4, `(.L_x_77) ;  /* 0x0000006e04ac7947 */ /* 0x000fea000b800000 */
[----:B------:R-:W-:-:S13]  /*3dc0*/  ELECT P0, URZ, PT ;  /* 0x0000000000ff782f */ /* 0x000fda0003800000 */
.L_x_203:
[----:B------:R-:W-:Y:S05]  /*3dd0*/  @!P0 BRA `(.L_x_76) ;  /* 0x00000000005c8947 */ /* 0x000fea0003800000 */
[----:B--2---:R-:W2:Y:S02]  /*3de0*/  LDS R4, [UR5+0x10] ;  /* 0x00001005ff047984 */ /* 0x004ea40008000800 */
[----:B--2---:R-:W-:-:S04]  /*3df0*/  SHF.L.U32 R4, R4, 0x1f, RZ ;  /* 0x0000001f04047819 */ /* 0x004fc800000006ff */
[----:B------:R-:W2:Y:S02]  /*3e00*/  SYNCS.PHASECHK.TRANS64.TRYWAIT P0, [UR5+0x8], R4 ;  /* 0x00000804ff0075a7 */ /* 0x000ea40008001105 */
[----:B--2---:R-:W-:Y:S05]  /*3e10*/  @P0 BRA `(.L_x_78) ;  /* 0x0000000000080947 */ /* 0x004fea0003800000 */
[----:B------:R-:W2:Y:S02]  /*3e20*/  SYNCS.PHASECHK.TRANS64.TRYWAIT P0, [UR5+0x8], R4 ;  /* 0x00000804ff0075a7 */ /* 0x000ea40008001105 */
[----:B--2---:R-:W-:Y:S05]  /*3e30*/  @!P0 BRA `(.L_x_79) ;  /* 0x0000006c00b08947 */ /* 0x004fea0003800000 */
.L_x_78:
[----:B------:R-:W3:Y:S01]  /*3e40*/  LDS R6, [UR6+0x200] ;  /* 0x00020006ff067984 */ /* 0x000ee20008000800 */
[----:B--2---:R-:W-:Y:S02]  /*3e50*/  HFMA2 R3, -RZ, RZ, 0, 5.9604644775390625e-08 ;  /* 0x00000001ff037431 */ /* 0x004fe400000001ff */
[----:B------:R-:W-:Y:S01]  /*3e60*/  IMAD.MOV.U32 R4, RZ, RZ, 0xffff ;  /* 0x0000ffffff047424 */ /* 0x000fe200078e00ff */
[----:B------:R-:W-:Y:S01]  /*3e70*/  UPRMT UR4, UR37, 0x654, UR7 ;  /* 0x0000065425047896 */ /* 0x000fe20008000007 */
[----:B---3--:R-:W-:-:S03]  /*3e80*/  IMAD.SHL.U32 R5, R6, 0x20, RZ ;  /* 0x0000002006057824 */ /* 0x008fc600078e00ff */
[-C--:B------:R-:W-:Y:S02]  /*3e90*/  SHF.L.U32 R4, R4, R6.reuse, RZ ;  /* 0x0000000604047219 */ /* 0x080fe400000006ff */
[----:B------:R-:W-:Y:S01]  /*3ea0*/  SHF.L.U32 R6, R3, R6, RZ ;  /* 0x0000000603067219 */ /* 0x000fe200000006ff */
[----:B------:R3:W-:Y:S04]  /*3eb0*/  STS [UR6+0x200], R5 ;  /* 0x00020005ff007988 */ /* 0x0007e80008000806 */
[----:B------:R3:W-:Y:S04]  /*3ec0*/  ATOMS.OR RZ, [UR5+0x14], R4 ;  /* 0x00001404ffff798c */ /* 0x0007e8000b000005 */
[----:B------:R3:W-:Y:S01]  /*3ed0*/  ATOMS.OR RZ, [UR5+0x18], R6 ;  /* 0x00001806ffff798c */ /* 0x0007e2000b000005 */
[----:B------:R-:W-:Y:S03]  /*3ee0*/  SYNCS.ARRIVE.TRANS64.RED.A1T0 RZ, [UR4], RZ ;  /* 0x000000ffffff79a7 */ /* 0x000fe60008100404 */
[----:B------:R3:W-:Y:S01]  /*3ef0*/  ATOMS.XOR RZ, [UR5+0x10], R3 ;  /* 0x00001003ffff798c */ /* 0x0007e2000b800005 */
[----:B------:R-:W-:Y:S05]  /*3f00*/  BRA `(.L_x_76) ;  /* 0x0000000000107947 */ /* 0x000fea0003800000 */
.L_x_69:
[----:B------:R-:W-:Y:S02]  /*3f10*/  MOV R3, 0xffffffff ;  /* 0xffffffff00037802 */ /* 0x000fe40000000f00 */
[----:B------:R-:W-:-:S03]  /*3f20*/  MOV R4, 0x3f50 ;  /* 0x00003f5000047802 */ /* 0x000fc60000000f00 */
[----:B------:R2:W-:Y:S04]  /*3f30*/  STS [UR6+0x200], R3 ;  /* 0x00020003ff007988 */ /* 0x0005e80008000806 */
[----:B-12--5:R-:W-:Y:S05]  /*3f40*/  CALL.REL.NOINC `($__internal_1_$__cuda_sm10x_tcgen05_guardrail_trap_phase_invalid_during_alloc) ;  /* 0x0000007400847944 */ /* 0x026fea0003c00000 */
.L_x_76:
[----:B------:R-:W-:Y:S05]  /*3f50*/  WARPSYNC.ALL ;  /* 0x0000000000007948 */ /* 0x000fea0003800000 */
[----:B------:R-:W4:Y:S01]  /*3f60*/  S2UR UR4, SR_CgaCtaId ;  /* 0x00000000000479c3 */ /* 0x000f220000008800 */
[----:B------:R-:W-:Y:S01]  /*3f70*/  UMOV UR17, 0x400 ;  /* 0x0000040000117882 */ /* 0x000fe20000000000 */
[----:B------:R-:W-:-:S06]  /*3f80*/  NOP ;  /* 0x0000000000007918 */ /* 0x000fcc0000000000 */
[----:B------:R-:W-:Y:S06]  /*3f90*/  BAR.ARV 0x6, 0xa0 ;  /* 0x0182800000007b1d */ /* 0x000fec0000002000 */
[----:B------:R-:W1:Y:S01]  /*3fa0*/  LDCU UR6, c[0x0][0x38c] ;  /* 0x00007180ff0677ac */ /* 0x000e620008000800 */
[----:B------:R-:W-:Y:S01]  /*3fb0*/  LOP3.LUT R0, R0, 0xffff, RZ, 0xc0, !PT ;  /* 0x0000ffff00007812 */ /* 0x000fe200078ec0ff */
[----:B--2---:R-:W-:Y:S01]  /*3fc0*/  IMAD.MOV.U32 R9, RZ, RZ, 0x1 ;  /* 0x00000001ff097424 */ /* 0x004fe200078e00ff */
[----:B------:R-:W-:Y:S01]  /*3fd0*/  LOP3.LUT R2, R2, 0xffff, RZ, 0xc0, !PT ;  /* 0x0000ffff02027812 */ /* 0x000fe200078ec0ff */
[----:B------:R-:W-:Y:S01]  /*3fe0*/  IMAD.MOV.U32 R8, RZ, RZ, RZ ;  /* 0x000000ffff087224 */ /* 0x000fe200078e00ff */
[----:B------:R-:W-:Y:S01]  /*3ff0*/  R2UR UR30, R0 ;  /* 0x00000000001e72ca */ /* 0x000fe200000e0000 */
[----:B------:R-:W-:Y:S01]  /*4000*/  UMOV UR24, URZ ;  /* 0x000000ff00187c82 */ /* 0x000fe20008000000 */
[----:B------:R-:W-:Y:S01]  /*4010*/  R2UR UR20, R2 ;  /* 0x00000000021472ca */ /* 0x000fe200000e0000 */
[----:B------:R-:W-:Y:S01]  /*4020*/  UMOV UR15, URZ ;  /* 0x000000ff000f7c82 */ /* 0x000fe20008000000 */
[----:B------:R-:W-:Y:S01]  /*4030*/  UMOV UR14, URZ ;  /* 0x000000ff000e7c82 */ /* 0x000fe20008000000 */
[----:B----4-:R-:W-:-:S02]  /*4040*/  ULEA UR17, UR4, UR17, 0x18 ;  /* 0x0000001104117291 */ /* 0x010fc4000f8ec0ff */
[----:B------:R-:W-:Y:S02]  /*4050*/  UISETP.NE.AND UP3, UPT, UR33, URZ, UPT ;  /* 0x000000ff2100728c */ /* 0x000fe4000bf65270 */
[----:B------:R-:W-:Y:S02]  /*4060*/  UIADD3 UR5, UPT, UPT, UR17, 0x8600, URZ ;  /* 0x0000860011057890 */ /* 0x000fe4000fffe0ff */
[----:B------:R-:W-:Y:S02]  /*4070*/  UIADD3 UR4, UPT, UPT, UR17, 0x28600, URZ ;  /* 0x0002860011047890 */ /* 0x000fe4000fffe0ff */
[----:B-1----:R-:W-:Y:S01]  /*4080*/  UIADD3 UR6, UPT, UPT, UR6, 0x1f, URZ ;  /* 0x0000001f06067890 */ /* 0x002fe2000fffe0ff */
[----:B---3--:R-:W1:Y:S01]  /*4090*/  LDS R3, [UR17+0x200] ;  /* 0x00020011ff037984 */ /* 0x008e620008000800 */
[----:B------:R-:W-:Y:S02]  /*40a0*/  USHF.R.U32.HI UR5, URZ, 0x4, UR5 ;  /* 0x00000004ff057899 */ /* 0x000fe40008011605 */
[----:B------:R-:W-:-:S02]  /*40b0*/  USHF.R.S32.HI UR25, URZ, 0x1f, UR6 ;  /* 0x0000001fff197899 */ /* 0x000fc40008011406 */
[----:B------:R-:W-:Y:S02]  /*40c0*/  USHF.R.U32.HI UR4, URZ, 0x4, UR4 ;  /* 0x00000004ff047899 */ /* 0x000fe40008011604 */
[----:B------:R-:W-:Y:S02]  /*40d0*/  ULEA.HI UR25, UR25, UR6, URZ, 0x5 ;  /* 0x0000000619197291 */ /* 0x000fe4000f8f28ff */
[----:B------:R-:W-:Y:S02]  /*40e0*/  ULOP3.LUT UR5, UR5, 0x3fff, URZ, 0xc0, !UPT ;  /* 0x00003fff05057892 */ /* 0x000fe4000f8ec0ff */
[----:B------:R-:W-:Y:S02]  /*40f0*/  USHF.R.S32.HI UR25, URZ, 0x5, UR25 ;  /* 0x00000005ff197899 */ /* 0x000fe40008011419 */
[----:B------:R-:W-:Y:S02]  /*4100*/  ULOP3.LUT UR22, UR4, 0x3fff, URZ, 0xc0, !UPT ;  /* 0x00003fff04167892 */ /* 0x000fe4000f8ec0ff */
[----:B------:R-:W-:-:S02]  /*4110*/  UISETP.LT.AND UP0, UPT, UR25, 0x1, UPT ;  /* 0x000000011900788c */ /* 0x000fc4000bf01270 */
[----:B------:R-:W-:Y:S02]  /*4120*/  ULOP3.LUT UR21, UR5, 0x10000, URZ, 0xfc, !UPT ;  /* 0x0001000005157892 */ /* 0x000fe4000f8efcff */
[----:B------:R-:W-:Y:S02]  /*4130*/  ULOP3.LUT UR22, UR22, 0x10000, URZ, 0xfc, !UPT ;  /* 0x0001000016167892 */ /* 0x000fe4000f8efcff */
[----:B------:R-:W-:Y:S01]  /*4140*/  USEL UR31, UR25, 0x1, !UP0 ;  /* 0x00000001191f7887 */ /* 0x000fe2000c000000 */
[----:B------:R-:W-:Y:S01]  /*4150*/  UMOV UR28, 0x0 ;  /* 0x00000000001c7882 */ /* 0x000fe20000000000 */
[----:B------:R-:W-:Y:S01]  /*4160*/  UMOV UR29, 0x10200010 ;  /* 0x10200010001d7882 */ /* 0x000fe20000000000 */
[----:B------:R-:W-:Y:S01]  /*4170*/  UMOV UR26, 0x0 ;  /* 0x00000000001a7882 */ /* 0x000fe20000000000 */
[----:B------:R-:W-:Y:S01]  /*4180*/  UMOV UR27, 0x10200010 ;  /* 0x10200010001b7882 */ /* 0x000fe20000000000 */
[----:B-1----:R-:W-:Y:S02]  /*4190*/  R2UR UR32, R3 ;  /* 0x00000000032072ca */ /* 0x002fe400000e0000 */
[----:B------:R-:W-:-:S13]  /*41a0*/  CS2R R2, SRZ ;  /* 0x0000000000027805 */ /* 0x000fda000001ff00 */
.L_x_87:
[C---:B------:R-:W-:Y:S02]  /*41b0*/  LEA R0, R8.reuse, UR17, 0x3 ;  /* 0x0000001108007c11 */ /* 0x040fe4000f8e18ff */
[----:B------:R-:W-:Y:S02]  /*41c0*/  SHF.L.U32 R5, R3, 0x1f, RZ ;  /* 0x0000001f03057819 */ /* 0x000fe400000006ff */
[----:B------:R-:W-:Y:S02]  /*41d0*/  LEA R4, R8, UR17, 0x4 ;  /* 0x0000001108047c11 */ /* 0x000fe4000f8e20ff */
[----:B------:R-:W1:Y:S02]  /*41e0*/  SYNCS.PHASECHK.TRANS64.TRYWAIT P0, [R0+URZ+0x150], R5 ;  /* 0x00015005000075a7 */ /* 0x000e6400080011ff */
[----:B-1-3--:R-:W-:Y:S05]  /*41f0*/  @!P0 BRA `(.L_x_80) ;  /* 0x0000006800d88947 */ /* 0x00afea0003800000 */
.L_x_204:
[----:B-1----:R-:W1:Y:S01]  /*4200*/  LDS.128 R4, [R4+0x1e0] ;  /* 0x0001e00004047984 */ /* 0x002e620000000c00 */
[----:B------:R-:W-:Y:S02]  /*4210*/  VIADD R0, R0, 0x160 ;  /* 0x0000016000007836 */ /* 0x000fe40000000000 */
[----:B------:R-:W-:Y:S01]  /*4220*/  VIADD R8, R8, 0x1 ;  /* 0x0000000108087836 */ /* 0x000fe20000000000 */
[----:B------:R-:W-:Y:S01]  /*4230*/  @!PT LDS RZ, [RZ] ;  /* 0x00000000fffff984 */ /* 0x000fe20000000800 */
[----:B------:R-:W-:Y:S01]  /*4240*/  @!PT LDS RZ, [RZ] ;  /* 0x00000000fffff984 */ /* 0x000fe20000000800 */
[----:B------:R-:W-:Y:S01]  /*4250*/  @!PT LDS RZ, [RZ] ;  /* 0x00000000fffff984 */ /* 0x000fe20000000800 */
[----:B------:R-:W-:Y:S01]  /*4260*/  @!PT LDS RZ, [RZ] ;  /* 0x00000000fffff984 */ /* 0x000fe20000000800 */
[----:B------:R2:W-:Y:S06]  /*4270*/  MEMBAR.ALL.CTA ;  /* 0x0000000000007992 */ /* 0x0005ec0000008000 */
[----:B--2---:R-:W2:Y:S01]  /*4280*/  FENCE.VIEW.ASYNC.S ;  /* 0x00000000000073c6 */ /* 0x004ea20000000000 */
[----:B------:R-:W-:-:S04]  /*4290*/  PRMT R0, RZ, 0x654, R0 ;  /* 0x00000654ff007816 */ /* 0x000fc80000000000 */
[----:B--2---:R2:W-:Y:S01]  /*42a0*/  SYNCS.ARRIVE.TRANS64.RED.A1T0 RZ, [R0+URZ], RZ ;  /* 0x000000ff00ff79a7 */ /* 0x0045e200081004ff */
[----:B-1----:R-:W-:Y:S01]  /*42b0*/  LOP3.LUT P1, RZ, R6, 0x1, RZ, 0xc0, !PT ;  /* 0x0000000106ff7812 */ /* 0x002fe2000782c0ff */
[----:B--2---:R-:W-:-:S12]  /*42c0*/  BRA.U UP3, `(.L_x_81) ;  /* 0x0000000103e07547 */ /* 0x004fd8000b800000 */
[----:B------:R-:W1:Y:S01]  /*42d0*/  LDCU UR4, c[0x0][0x38c] ;  /* 0x00007180ff0477ac */ /* 0x000e620008000800 */
[----:B------:R-:W-:Y:S02]  /*42e0*/  PLOP3.LUT P2, PT, PT, PT, PT, 0x80, 0x8 ;  /* 0x000000000008781c */ /* 0x000fe40003f4f070 */
[----:B------:R-:W-:Y:S01]  /*42f0*/  SHF.L.U32 R5, R9, 0x1f, RZ ;  /* 0x0000001f09057819 */ /* 0x000fe200000006ff */
[----:B------:R-:W-:Y:S02]  /*4300*/  ULEA UR23, UR24, UR17, 0x3 ;  /* 0x0000001118177291 */ /* 0x000fe4000f8e18ff */
[----:B------:R-:W-:Y:S02]  /*4310*/  ULEA UR18, UR24, UR32, 0x7 ;  /* 0x0000002018127291 */ /* 0x000fe4000f8e38ff */
[----:B-1----:R-:W-:-:S06]  /*4320*/  UISETP.GE.AND UP0, UPT, UR4, 0x1, UPT ;  /* 0x000000010400788c */ /* 0x002fcc000bf06270 */
[----:B------:R-:W-:-:S05]  /*4330*/  PLOP3.LUT P0, PT, PT, PT, UP0, 0x80, 0x8 ;  /* 0x000000000008781c */ /* 0x000fca0003f0f008 */
[----:B------:R-:W-:-:S08]  /*4340*/  @UP0 ULEA UR4, UR15, UR17, 0x3 ;  /* 0x000000110f040291 */ /* 0x000fd0000f8e18ff */
[----:B------:R-:W-:-:S04]  /*4350*/  @P0 SHF.L.U32 R0, R2, 0x1f, RZ ;  /* 0x0000001f02000819 */ /* 0x000fc800000006ff */
[----:B------:R1:W2:Y:S01]  /*4360*/  @P0 SYNCS.PHASECHK.TRANS64.TRYWAIT P2, [UR4], R0 ;  /* 0x00000000ff0005a7 */ /* 0x0002a20008041104 */
[----:B------:R-:W3:Y:S02]  /*4370*/  SYNCS.PHASECHK.TRANS64.TRYWAIT P0, [UR23+0x190], R5 ;  /* 0x00019005ff0075a7 */ /* 0x000ee40008001117 */
[----:B-123--:R-:W-:Y:S05]  /*4380*/  @!P0 BRA `(.L_x_82) ;  /* 0x0000006800888947 */ /* 0x00efea0003800000 */
.L_x_206:
[----:B------:R-:W-:Y:S01]  /*4390*/  UMOV UR19, UR14 ;  /* 0x0000000e00137c82 */ /* 0x000fe20008000000 */
[----:B------:R-:W-:Y:S05]  /*43a0*/  BRA.U !UP0, `(.L_x_83) ;  /* 0x0000000108987547 */ /* 0x000fea000b800000 */
[----:B------:R-:W-:Y:S02]  /*43b0*/  UIADD3 UR19, UPT, UPT, UR31, UR14, URZ ;  /* 0x0000000e1f137290 */ /* 0x000fe4000fffe0ff */
[----:B------:R-:W-:Y:S01]  /*43c0*/  UPLOP3.LUT UP2, UPT, UPT, UPT, UPT, 0x40, 0x4 ;  /* 0x000000000004789c */ /* 0x000fe20003f4e870 */
[----:B------:R-:W-:Y:S01]  /*43d0*/  UMOV UR16, UR25 ;  /* 0x0000001900107c82 */ /* 0x000fe20008000000 */
[----:B------:R-:W-:-:S09]  /*43e0*/  UMOV UR6, UR15 ;  /* 0x0000000f00067c82 */ /* 0x000fd20008000000 */
.L_x_86:
[----:B--2---:R-:W-:Y:S01]  /*43f0*/  ULEA UR5, UR6, UR17, 0x3 ;  /* 0x0000001106057291 */ /* 0x004fe2000f8e18ff */
[----:B---3--:R-:W-:Y:S11]  /*4400*/  @P2 BRA `(.L_x_84) ;  /* 0x00000000000c2947 */ /* 0x008ff60003800000 */
[----:B-1----:R-:W-:Y:S04]  /*4410*/  SHF.L.U32 R5, R2, 0x1f, RZ ;  /* 0x0000001f02057819 */ /* 0x002fe800000006ff */
[----:B------:R-:W1:Y:S02]  /*4420*/  SYNCS.PHASECHK.TRANS64.TRYWAIT P0, [UR5], R5 ;  /* 0x00000005ff0075a7 */ /* 0x000e640008001105 */
[----:B-1----:R-:W-:Y:S05]  /*4430*/  @!P0 BRA `(.L_x_85) ;  /* 0x0000006800748947 */ /* 0x002fea0003800000 */
.L_x_84:
[----:B------:R-:W-:Y:S01]  /*4440*/  UISETP.NE.AND UP0, UPT, UR16, 0x1, UPT ;  /* 0x000000011000788c */ /* 0x000fe2000bf05270 */
[----:B------:R-:W-:Y:S01]  /*4450*/  PLOP3.LUT P2, PT, PT, PT, PT, 0x80, 0x8 ;  /* 0x000000000008781c */ /* 0x000fe20003f4f070 */
[----:B------:R-:W-:Y:S02]  /*4460*/  UIADD3 UR4, UPT, UPT, UR6, 0x1, URZ ;  /* 0x0000000106047890 */ /* 0x000fe4000fffe0ff */
[----:B------:R-:W-:Y:S02]  /*4470*/  ULEA UR12, UR6, UR22, 0x8 ;  /* 0x00000016060c7291 */ /* 0x000fe4000f8e40ff */
[----:B------:R-:W-:Y:S01]  /*4480*/  UISETP.NE.AND UP1, UPT, UR4, 0x10, UPT ;  /* 0x000000100400788c */ /* 0x000fe2000bf25270 */
[----:B------:R-:W-:Y:S01]  /*4490*/  PLOP3.LUT P0, PT, PT, PT, UP0, 0x80, 0x8 ;  /* 0x000000000008781c */ /* 0x000fe20003f0f008 */
[----:B------:R-:W-:Y:S02]  /*44a0*/  UIADD3 UR10, UPT, UPT, UR12, 0x2, URZ ;  /* 0x000000020c0a7890 */ /* 0x000fe4000fffe0ff */
[----:B------:R-:W-:Y:S02]  /*44b0*/  USEL UR7, URZ, 0x1, UP1 ;  /* 0x00000001ff077887 */ /* 0x000fe40008800000 */
[----:B------:R-:W-:Y:S02]  /*44c0*/  USEL UR15, UR4, URZ, UP1 ;  /* 0x000000ff040f7287 */ /* 0x000fe40008800000 */
[----:B------:R-:W-:Y:S02]  /*44d0*/  UIADD3 UR14, UPT, UPT, UR14, 0x1, URZ ;  /* 0x000000010e0e7890 */ /* 0x000fe4000fffe0ff */
[----:B------:R-:W-:Y:S01]  /*44e0*/  @UP0 ULEA UR4, UR15, UR17, 0x3 ;  /* 0x000000110f040291 */ /* 0x000fe2000f8e18ff */
[----:B------:R-:W-:Y:S01]  /*44f0*/  LOP3.LUT R2, R2, UR7, RZ, 0x3c, !PT ;  /* 0x0000000702027c12 */ /* 0x000fe2000f8e3cff */
[----:B------:R-:W-:Y:S01]  /*4500*/  UIADD3 UR7, UPT, UPT, UR5, 0x80, URZ ;  /* 0x0000008005077890 */ /* 0x000fe2000fffe0ff */
[----:B------:R-:W-:Y:S02]  /*4510*/  UMOV UR13, 0x80004020 ;  /* 0x80004020000d7882 */ /* 0x000fe40000000000 */
[----:B-1----:R-:W-:Y:S01]  /*4520*/  @P0 SHF.L.U32 R0, R2, 0x1f, RZ ;  /* 0x0000001f02000819 */ /* 0x002fe200000006ff */
[----:B------:R-:W-:Y:S01]  /*4530*/  UMOV UR5, 0x80004020 ;  /* 0x8000402000057882 */ /* 0x000fe20000000000 */
[----:B------:R-:W-:Y:S01]  /*4540*/  UMOV UR11, 0x80004020 ;  /* 0x80004020000b7882 */ /* 0x000fe20000000000 */
[----:B------:R-:W-:Y:S01]  /*4550*/  UMOV UR9, 0x80004020 ;  /* 0x8000402000097882 */ /* 0x000fe20000000000 */
[----:B------:R2:W3:Y:S01]  /*4560*/  @P0 SYNCS.PHASECHK.TRANS64.TRYWAIT P2, [UR4], R0 ;  /* 0x00000000ff0005a7 */ /* 0x0004e20008041104 */
[----:B------:R-:W-:Y:S02]  /*4570*/  ULEA UR4, UR6, UR21, 0x9 ;  /* 0x0000001506047291 */ /* 0x000fe4000f8e48ff */
[----:B------:R-:W-:Y:S02]  /*4580*/  UISETP.NE.AND UP0, UPT, UR14, UR19, UPT ;  /* 0x000000130e00728c */ /* 0x000fe4000bf05270 */
[----:B------:R-:W-:Y:S02]  /*4590*/  UIADD3 UR8, UPT, UPT, UR4, 0x2, URZ ;  /* 0x0000000204087890 */ /* 0x000fe4000fffe0ff */
[----:B------:R-:W-:Y:S01]  /*45a0*/  UIADD3 UR16, UPT, UPT, UR16, -0x1, URZ ;  /* 0xffffffff10107890 */ /* 0x000fe2000fffe0ff */
[----:B------:R-:W-:Y:S02]  /*45b0*/  UMOV UR6, UR15 ;  /* 0x0000000f00067c82 */ /* 0x000fe40008000000 */
[----:B------:R2:W-:Y:S01]  /*45c0*/  UTCHMMA.2CTA gdesc[UR4], gdesc[UR12], tmem[UR18], tmem[UR28], idesc[UR29], UP2 ;  /* 0x00ff1c0c040075ea */ /* 0x0005e20009200012 */
[----:B------:R-:W-:Y:S03]  /*45d0*/  UPLOP3.LUT UP2, UPT, UPT, UPT, UPT, 0x80, 0x8 ;  /* 0x000000000008789c */ /* 0x000fe60003f4f070 */
[----:B------:R2:W-:Y:S01]  /*45e0*/  UTCHMMA.2CTA gdesc[UR8], gdesc[UR10], tmem[UR18], tmem[UR26], idesc[UR27], UPT ;  /* 0x00ff1a0a080075ea */ /* 0x0005e2000ba00012 */
[----:B------:R2:W-:Y:S01]  /*45f0*/  UTCBAR.2CTA.MULTICAST [UR7], URZ, UR20 ;  /* 0x000000ff070073e9 */ /* 0x0005e20008200814 */
[----:B------:R-:W-:Y:S06]  /*4600*/  BRA.U UP0, `(.L_x_86) ;  /* 0xfffffffd00787547 */ /* 0x000fec000b83ffff */
.L_x_83:
[----:B--2---:R-:W-:Y:S01]  /*4610*/  UIADD3 UR4, UPT, UPT, UR23, 0x170, URZ ;  /* 0x0000017017047890 */ /* 0x004fe2000fffe0ff */
[----:B------:R-:W-:-:S08]  /*4620*/  UMOV UR14, UR19 ;  /* 0x00000013000e7c82 */ /* 0x000fd00008000000 */
[----:B------:R2:W-:Y:S01]  /*4630*/  UTCBAR.2CTA.MULTICAST [UR4], URZ, UR30 ;  /* 0x000000ff040073e9 */ /* 0x0005e2000820081e */
[----:B------:R-:W-:Y:S02]  /*4640*/  NOP ;  /* 0x0000000000007918 */ /* 0x000fe40000000000 */
.L_x_81:
[----:B--2---:R-:W-:Y:S01]  /*4650*/  UIADD3 UR4, UPT, UPT, UR24, 0x1, URZ ;  /* 0x0000000118047890 */ /* 0x004fe2000fffe0ff */
[----:B------:R-:W-:-:S03]  /*4660*/  ISETP.NE.AND P0, PT, R8, 0x2, PT ;  /* 0x000000020800780c */ /* 0x000fc60003f05270 */
[----:B------:R-:W-:Y:S01]  /*4670*/  UISETP.NE.AND UP0, UPT, UR4, 0x4, UPT ;  /* 0x000000040400788c */ /* 0x000fe2000bf05270 */
[----:B-1----:R-:W-:Y:S02]  /*4680*/  SEL R0, RZ, 0x1, P0 ;  /* 0x00000001ff007807 */ /* 0x002fe40000000000 */
[----:B------:R-:W-:Y:S01]  /*4690*/  SEL R8, R8, RZ, P0 ;  /* 0x000000ff08087207 */ /* 0x000fe20000000000 */
[----:B------:R-:W-:Y:S01]  /*46a0*/  USEL UR5, URZ, 0x1, UP0 ;  /* 0x00000001ff057887 */ /* 0x000fe20008000000 */
[----:B------:R-:W-:Y:S01]  /*46b0*/  LOP3.LUT R3, R3, R0, RZ, 0x3c, !PT ;  /* 0x0000000003037212 */ /* 0x000fe200078e3cff */
[----:B------:R-:W-:-:S04]  /*46c0*/  USEL UR24, UR4, URZ, UP0 ;  /* 0x000000ff04187287 */ /* 0x000fc80008000000 */
[----:B------:R-:W-:Y:S01]  /*46d0*/  LOP3.LUT R9, R9, UR5, RZ, 0x3c, !PT ;  /* 0x0000000509097c12 */ /* 0x000fe2000f8e3cff */
[----:B------:R-:W-:Y:S07]  /*46e0*/  @P1 BRA `(.L_x_87) ;  /* 0xfffffff800b01947 */ /* 0x000fee000383ffff */
[----:B------:R-:W1:Y:S01]  /*46f0*/  S2UR UR8, SR_CgaCtaId ;  /* 0x00000000000879c3 */ /* 0x000e620000008800 */
[----:B------:R-:W-:Y:S01]  /*4700*/  ELECT P0, URZ, PT ;  /* 0x0000000000ff782f */ /* 0x000fe20003800000 */
[----:B------:R-:W-:Y:S01]  /*4710*/  HFMA2 R0, -RZ, RZ, 0, 5.9604644775390625e-08 ;  /* 0x00000001ff007431 */ /* 0x000fe200000001ff */
[----:B------:R-:W-:-:S05]  /*4720*/  UMOV UR4, 0x40 ;  /* 0x0000004000047882 */ /* 0x000fca0000000000 */
[----:B------:R-:W-:Y:S01]  /*4730*/  UVIRTCOUNT.DEALLOC.SMPOOL 0x80 ;  /* 0x000000800000784c */ /* 0x000fe20000000000 */
[----:B------:R-:W-:Y:S02]  /*4740*/  UISETP.NE.AND UP1, UPT, UR33, URZ, UPT ;  /* 0x000000ff2100728c */ /* 0x000fe4000bf25270 */
[----:B-1----:R-:W-:-:S09]  /*4750*/  ULEA UR8, UR8, UR4, 0x18 ;  /* 0x0000000408087291 */ /* 0x002fd2000f8ec0ff */
[----:B------:R1:W-:Y:S01]  /*4760*/  @P0 STS.U8 [UR8+0x1c], R0 ;  /* 0x00001c00ff000988 */ /* 0x0003e20008000008 */
[----:B------:R-:W-:Y:S05]  /*4770*/  BRA.U UP1, `(.L_x_88) ;  /* 0x0000000101a07547 */ /* 0x000fea000b800000 */
[----:B------:R-:W-:Y:S01]  /*4780*/  UIADD3 UR7, UPT, UPT, UR17, 0x190, URZ ;  /* 0x0000019011077890 */ /* 0x000fe2000fffe0ff */
[----:B------:R-:W-:-:S03]  /*4790*/  SHF.L.U32 R3, R9, 0x1f, RZ ;  /* 0x0000001f09037819 */ /* 0x000fc600000006ff */
[----:B------:R-:W-:-:S09]  /*47a0*/  ULEA UR4, UR24, UR7, 0x3 ;  /* 0x0000000718047291 */ /* 0x000fd2000f8e18ff */
[----:B------:R-:W2:Y:S02]  /*47b0*/  SYNCS.PHASECHK.TRANS64.TRYWAIT P0, [UR4], R3 ;  /* 0x00000003ff0075a7 */ /* 0x000ea40008001104 */
[----:B--2---:R-:W-:Y:S05]  /*47c0*/  @!P0 BRA `(.L_x_89) ;  /* 0x0000006400a88947 */ /* 0x004fea0003800000 */
.L_x_209:
        /* <DEDUP_REMOVED lines=9> */
.L_x_211:
        /* <DEDUP_REMOVED lines=9> */
.L_x_213:
[----:B------:R-:W-:-:S04]  /*48f0*/  UIADD3 UR4, UPT, UPT, UR4, 0x1, URZ ;  /* 0x0000000104047890 */ /* 0x000fc8000fffe0ff */
[----:B------:R-:W-:-:S04]  /*4900*/  UISETP.NE.AND UP0, UPT, UR4, 0x4, UPT ;  /* 0x000000040400788c */ /* 0x000fc8000bf05270 */
[----:B------:R-:W-:Y:S02]  /*4910*/  USEL UR5, URZ, 0x1, UP0 ;  /* 0x00000001ff057887 */ /* 0x000fe40008000000 */
[----:B------:R-:W-:-:S04]  /*4920*/  USEL UR4, UR4, URZ, UP0 ;  /* 0x000000ff04047287 */ /* 0x000fc80008000000 */
[----:B------:R-:W-:Y:S01]  /*4930*/  ULEA UR4, UR4, UR7, 0x3 ;  /* 0x0000000704047291 */ /* 0x000fe2000f8e18ff */
[----:B-1----:R-:W-:-:S04]  /*4940*/  LOP3.LUT R3, R2, UR5, RZ, 0x3c, !PT ;  /* 0x0000000502037c12 */ /* 0x002fc8000f8e3cff */
[----:B------:R-:W-:Y:S01]  /*4950*/  SHF.L.U32 R3, R3, 0x1f, RZ ;  /* 0x0000001f03037819 */ /* 0x000fe200000006ff */
[----:B------:R-:W-:-:S04]  /*4960*/  IMAD.U32 R0, RZ, RZ, UR4 ;  /* 0x00000004ff007e24 */ /* 0x000fc8000f8e00ff */
[----:B------:R1:W2:Y:S03]  /*4970*/  SYNCS.PHASECHK.TRANS64.TRYWAIT P0, [R0+URZ], R3 ;  /* 0x00000003000075a7 */ /* 0x0002a600080011ff */
[----:B--2---:R-:W-:Y:S05]  /*4980*/  @!P0 NANOSLEEP.SYNCS 0x989680 ;  /* 0x009896800000895d */ /* 0x004fea0003900000 */
[----:B------:R-:W2:Y:S02]  /*4990*/  @!P0 SYNCS.PHASECHK.TRANS64 P0, [R0+URZ], R3 ;  /* 0x00000003000085a7 */ /* 0x000ea400080010ff */
[----:B--2---:R-:W-:Y:S05]  /*49a0*/  @P0 BRA `(.L_x_92) ;  /* 0x0000000000200947 */ /* 0x004fea0003800000 */
.L_x_93:
[----:B--2---:R2:W4:Y:S02]  /*49b0*/  SYNCS.PHASECHK.TRANS64.TRYWAIT P0, [R0+URZ], R3 ;  /* 0x00000003000075a7 */ /* 0x00452400080011ff */
[----:B----4-:R-:W-:Y:S05]  /*49c0*/  @!P0 NANOSLEEP.SYNCS 0x989680 ;  /* 0x009896800000895d */ /* 0x010fea0003900000 */
[----:B------:R-:W4:Y:S02]  /*49d0*/  @!P0 SYNCS.PHASECHK.TRANS64 P0, [R0+URZ], R3 ;  /* 0x00000003000085a7 */ /* 0x000f2400080010ff */
[----:B----4-:R-:W-:Y:S05]  /*49e0*/  @!P0 BRA `(.L_x_93) ;  /* 0xfffffffc00f08947 */ /* 0x010fea000383ffff */
[----:B------:R-:W-:Y:S05]  /*49f0*/  BRA `(.L_x_92) ;  /* 0x00000000000c7947 */ /* 0x000fea0003800000 */
.L_x_88:
[----:B------:R-:W-:-:S04]  /*4a00*/  UIADD3 UR4, UPT, UPT, UR17, 0x1d0, URZ ;  /* 0x000001d011047890 */ /* 0x000fc8000fffe0ff */
[----:B------:R-:W-:-:S09]  /*4a10*/  UPRMT UR4, UR37, 0x654, UR4 ;  /* 0x0000065425047896 */ /* 0x000fd20008000004 */
[----:B------:R-:W-:Y:S03]  /*4a20*/  SYNCS.ARRIVE.TRANS64.RED.A1T0 RZ, [UR4], RZ ;  /* 0x000000ffffff79a7 */ /* 0x000fe60008100404 */
.L_x_92:
[----:B-12---:R-:W-:Y:S01]  /*4a30*/  SHF.L.U32 R3, RZ, 0x1f, RZ ;  /* 0x0000001fff037819 */ /* 0x006fe200000006ff */
[----:B------:R-:W-:Y:S01]  /*4a40*/  UIADD3 UR4, UPT, UPT, UR17, 0x1d0, URZ ;  /* 0x000001d011047890 */ /* 0x000fe2000fffe0ff */
[----:B------:R-:W-:Y:S02]  /*4a50*/  PLOP3.LUT P0, PT, PT, PT, UP1, 0x80, 0x8 ;  /* 0x000000000008781c */ /* 0x000fe40003f0f018 */
[----:B------:R-:W1:Y:S02]  /*4a60*/  SYNCS.PHASECHK.TRANS64.TRYWAIT P1, [UR17+0x1d0], R3 ;  /* 0x0001d003ff0075a7 */ /* 0x000e640008021111 */
[----:B-1----:R-:W-:Y:S09]  /*4a70*/  @!P1 BRA `(.L_x_94) ;  /* 0x0000006400449947 */ /* 0x002ff20003800000 */
.L_x_215:
[----:B------:R-:W-:Y:S01]  /*4a80*/  @!UP1 UPRMT UR4, UR37, 0x654, UR4 ;  /* 0x0000065425049896 */ /* 0x000fe20008000004 */
[----:B------:R-:W-:Y:S01]  /*4a90*/  UMOV UR5, 0xffff ;  /* 0x0000ffff00057882 */ /* 0x000fe20000000000 */
[----:B------:R-:W-:-:S07]  /*4aa0*/  UMOV UR6, 0x1 ;  /* 0x0000000100067882 */ /* 0x000fce0000000000 */
[----:B------:R-:W-:Y:S01]  /*4ab0*/  @!P0 SYNCS.ARRIVE.TRANS64.RED.A1T0 RZ, [UR4], RZ ;  /* 0x000000ffffff89a7 */ /* 0x000fe20008100404 */
[----:B------:R-:W-:Y:S01]  /*4ac0*/  NOP ;  /* 0x0000000000007918 */ /* 0x000fe20000000000 */
[----:B-1----:R-:W1:Y:S01]  /*4ad0*/  LDS R0, [UR8+0x14] ;  /* 0x00001408ff007984 */ /* 0x002e620008000800 */
[----:B------:R-:W-:-:S04]  /*4ae0*/  ULOP3.LUT UR4, UR32, 0xffff, URZ, 0xc0, !UPT ;  /* 0x0000ffff20047892 */ /* 0x000fc8000f8ec0ff */
[----:B------:R-:W-:-:S04]  /*4af0*/  USHF.R.U32.HI UR4, URZ, 0x5, UR4 ;  /* 0x00000005ff047899 */ /* 0x000fc80008011604 */
[----:B------:R-:W-:Y:S02]  /*4b00*/  USHF.L.U32 UR5, UR5, UR4, URZ ;  /* 0x0000000405057299 */ /* 0x000fe400080006ff */
[----:B------:R-:W-:-:S04]  /*4b10*/  USHF.L.U32 UR4, UR6, UR4, URZ ;  /* 0x0000000406047299 */ /* 0x000fc800080006ff */
[----:B-1----:R-:W-:-:S04]  /*4b20*/  LOP3.LUT R0, R0, UR5, RZ, 0xc0, !PT ;  /* 0x0000000500007c12 */ /* 0x002fc8000f8ec0ff */
[----:B------:R-:W-:-:S13]  /*4b30*/  ISETP.NE.AND P0, PT, R0, UR5, PT ;  /* 0x0000000500007c0c */ /* 0x000fda000bf05270 */
[----:B------:R-:W-:Y:S05]  /*4b40*/  @P0 BRA `(.L_x_95) ;  /* 0x0000000000580947 */ /* 0x000fea0003800000 */
[----:B------:R-:W1:Y:S02]  /*4b50*/  LDS R0, [UR8+0x18] ;  /* 0x00001808ff007984 */ /* 0x000e640008000800 */
[----:B-1----:R-:W-:-:S04]  /*4b60*/  LOP3.LUT R0, R0, UR4, RZ, 0xc0, !PT ;  /* 0x0000000400007c12 */ /* 0x002fc8000f8ec0ff */
[----:B------:R-:W-:-:S13]  /*4b70*/  ISETP.NE.AND P0, PT, R0, UR4, PT ;  /* 0x0000000400007c0c */ /* 0x000fda000bf05270 */
[----:B------:R-:W-:Y:S05]  /*4b80*/  @P0 BRA `(.L_x_96) ;  /* 0x00000000003c0947 */ /* 0x000fea0003800000 */
[----:B------:R-:W1:Y:S01]  /*4b90*/  S2R R2, SR_LANEID ;  /* 0x0000000000027919 */ /* 0x000e620000000000 */
[----:B------:R-:W-:Y:S01]  /*4ba0*/  ULOP3.LUT UR5, URZ, UR5, URZ, 0x33, !UPT ;  /* 0x00000005ff057292 */ /* 0x000fe2000f8e33ff */
[----:B------:R-:W-:Y:S01]  /*4bb0*/  LOP3.LUT R4, RZ, UR4, RZ, 0x33, !PT ;  /* 0x00000004ff047c12 */ /* 0x000fe2000f8e33ff */
[----:B------:R-:W-:Y:S02]  /*4bc0*/  VOTEU.ANY UR4, UPT, PT ;  /* 0x0000000000047886 */ /* 0x000fe400038e0100 */
[----:B------:R-:W-:Y:S01]  /*4bd0*/  UFLO.U32 UR4, UR4 ;  /* 0x00000004000472bd */ /* 0x000fe200080e0000 */
[----:B------:R-:W2:Y:S01]  /*4be0*/  REDUX UR6, R4 ;  /* 0x00000000040673c4 */ /* 0x000ea20000000000 */
[----:B------:R-:W-:-:S06]  /*4bf0*/  IMAD.U32 R0, RZ, RZ, UR5 ;  /* 0x00000005ff007e24 */ /* 0x000fcc000f8e00ff */
[----:B------:R4:W-:Y:S01]  /*4c00*/  UTCATOMSWS.AND URZ, UR5 ;  /* 0x0000000500ff79e3 */ /* 0x0009e20008000000 */
[----:B------:R-:W3:Y:S01]  /*4c10*/  REDUX UR7, R0 ;  /* 0x00000000000773c4 */ /* 0x000ee20000000000 */
[----:B-1----:R-:W-:Y:S01]  /*4c20*/  ISETP.EQ.U32.AND P0, PT, R2, UR4, PT ;  /* 0x0000000402007c0c */ /* 0x002fe2000bf02070 */
[----:B--2---:R-:W-:Y:S01]  /*4c30*/  IMAD.U32 R2, RZ, RZ, UR6 ;  /* 0x00000006ff027e24 */ /* 0x004fe2000f8e00ff */
[----:B---3--:R-:W-:-:S11]  /*4c40*/  MOV R3, UR7 ;  /* 0x0000000700037c02 */ /* 0x008fd60008000f00 */
[----:B------:R4:W-:Y:S04]  /*4c50*/  @P0 ATOMS.AND RZ, [UR8+0x14], R3 ;  /* 0x00001403ffff098c */ /* 0x0009e8000a800008 */
[----:B------:R4:W-:Y:S01]  /*4c60*/  @P0 ATOMS.AND RZ, [UR8+0x18], R2 ;  /* 0x00001802ffff098c */ /* 0x0009e2000a800008 */
[----:B------:R-:W-:Y:S05]  /*4c70*/  BRA `(.L_x_97) ;  /* 0x0000000000147947 */ /* 0x000fea0003800000 */
.L_x_96:
[----:B------:R-:W-:Y:S02]  /*4c80*/  MOV R2, 0x4ca0 ;  /* 0x00004ca000027802 */ /* 0x000fe40000000f00 */
[----:B---3-5:R-:W-:Y:S05]  /*4c90*/  CALL.REL.NOINC `($__internal_0_$__cuda_sm10x_tcgen05_guardrail_trap_col_being_dealloced_not_returned_by_alloc) ;  /* 0x0000006800247944 */ /* 0x028fea0003c00000 */
[----:B------:R-:W-:Y:S05]  /*4ca0*/  BRA `(.L_x_97) ;  /* 0x0000000000087947 */ /* 0x000fea0003800000 */
.L_x_95:
[----:B------:R-:W-:Y:S02]  /*4cb0*/  MOV R2, 0x4cd0 ;  /* 0x00004cd000027802 */ /* 0x000fe40000000f00 */
[----:B---3-5:R-:W-:Y:S05]  /*4cc0*/  CALL.REL.NOINC `($__internal_2_$__cuda_sm10x_tcgen05_guardrail_trap_unallocated_columns_being_dealloced) ;  /* 0x0000006800307944 */ /* 0x028fea0003c00000 */
.L_x_97:
[----:B------:R-:W-:Y:S01]  /*4cd0*/  NOP ;  /* 0x0000000000007918 */ /* 0x000fe20000000000 */
[----:B----4-:R-:W-:Y:S05]  /*4ce0*/  EXIT ;  /* 0x000000000000794d */ /* 0x010fea0003800000 */
.L_x_68:
[----:B------:R-:W-:-:S09]  /*4cf0*/  UISETP.NE.OR UP0, UPT, UR20, 0x3, !UP4 ;  /* 0x000000031400788c */ /* 0x000fd2000e705670 */
[----:B------:R-:W-:Y:S05]  /*4d00*/  BRA.U UP0, `(.L_x_98) ;  /* 0x0000001100847547 */ /* 0x000fea000b800000 */
[----:B------:R-:W2:Y:S01]  /*4d10*/  LDCU.64 UR4, c[0x0][0x888] ;  /* 0x00011100ff0477ac */ /* 0x000ea20008000a00 */
[----:B------:R-:W3:Y:S01]  /*4d20*/  S2UR UR10, SR_CgaCtaId ;  /* 0x00000000000a79c3 */ /* 0x000ee20000008800 */
[----:B------:R-:W-:Y:S02]  /*4d30*/  HFMA2 R9, -RZ, RZ, 0, 0 ;  /* 0x00000000ff097431 */ /* 0x000fe400000001ff */
[----:B------:R-:W-:Y:S01]  /*4d40*/  IMAD.MOV.U32 R11, RZ, RZ, 0x1 ;  /* 0x00000001ff0b7424 */ /* 0x000fe200078e00ff */
[----:B------:R-:W4:Y:S01]  /*4d50*/  LDCU UR38, c[0x0][0x370] ;  /* 0x00006e00ff2677ac */ /* 0x000f220008000800 */
[----:B------:R-:W-:Y:S01]  /*4d60*/  IMAD.MOV.U32 R10, RZ, RZ, RZ ;  /* 0x000000ffff0a7224 */ /* 0x000fe200078e00ff */
[----:B------:R-:W-:Y:S01]  /*4d70*/  MOV R3, 0x2000 ;  /* 0x0000200000037802 */ /* 0x000fe20000000f00 */
[----:B------:R-:W4:Y:S01]  /*4d80*/  LDCU.128 UR44, c[0x0][0xb10] ;  /* 0x00016200ff2c77ac */ /* 0x000f220008000c00 */
[----:B------:R-:W1:Y:S01]  /*4d90*/  LDC.64 R12, c[0x0][0x348] ;  /* 0x0000d200ff0c7b82 */ /* 0x000e620000000a00 */
[----:B------:R-:W3:Y:S01]  /*4da0*/  LDCU UR37, c[0x0][0x374] ;  /* 0x00006e80ff2577ac */ /* 0x000ee20008000800 */
[----:B------:R-:W3:Y:S01]  /*4db0*/  LDCU.64 UR30, c[0x0][0x890] ;  /* 0x00011200ff1e77ac */ /* 0x000ee20008000a00 */
[----:B------:R-:W3:Y:S01]  /*4dc0*/  LDCU UR15, c[0x0][0xb0c] ;  /* 0x00016180ff0f77ac */ /* 0x000ee20008000800 */
[----:B--2---:R-:W-:Y:S01]  /*4dd0*/  UISETP.NE.U32.AND UP0, UPT, UR4, URZ, UPT ;  /* 0x000000ff0400728c */ /* 0x004fe2000bf05070 */
[----:B------:R-:W2:Y:S01]  /*4de0*/  LDCU UR51, c[0x0][0xb20] ;  /* 0x00016400ff3377ac */ /* 0x000ea20008000800 */
[----:B------:R-:W2:Y:S01]  /*4df0*/  LDCU UR4, c[0x0][0xb30] ;  /* 0x00016600ff0477ac */ /* 0x000ea20008000800 */
[----:B------:R-:W-:Y:S01]  /*4e00*/  UMOV UR21, 0x400 ;  /* 0x0000040000157882 */ /* 0x000fe20000000000 */
[----:B----4-:R-:W-:-:S02]  /*4e10*/  UIMAD.WIDE.U32 UR6, UR38, UR44, URZ ;  /* 0x0000002c260672a5 */ /* 0x010fc4000f8e00ff */
[----:B---3--:R-:W-:Y:S02]  /*4e20*/  UIMAD.WIDE.U32 UR8, UR37, UR47, URZ ;  /* 0x0000002f250872a5 */ /* 0x008fe4000f8e00ff */
[----:B------:R-:W-:Y:S02]  /*4e30*/  ULEA UR21, UR10, UR21, 0x18 ;  /* 0x000000150a157291 */ /* 0x000fe4000f8ec0ff */
[----:B------:R-:W-:Y:S02]  /*4e40*/  UISETP.NE.U32.AND UP6, UPT, UR30, URZ, UPT ;  /* 0x000000ff1e00728c */ /* 0x000fe4000bfc5070 */
[----:B------:R-:W-:Y:S02]  /*4e50*/  UIADD3 UR39, UPT, UPT, UR21, 0x118, URZ ;  /* 0x0000011815277890 */ /* 0x000fe4000fffe0ff */
[----:B------:R-:W-:Y:S02]  /*4e60*/  UIADD3 UR33, UPT, UPT, UR21, 0x100, URZ ;  /* 0x0000010015217890 */ /* 0x000fe4000fffe0ff */
[----:B------:R-:W-:-:S02]  /*4e70*/  UIADD3 UR25, UPT, UPT, UR21, 0x108, URZ ;  /* 0x0000010815197890 */ /* 0x000fc4000fffe0ff */
[----:B------:R-:W-:Y:S02]  /*4e80*/  UIADD3 UR17, UPT, UPT, UR21, 0x110, URZ ;  /* 0x0000011015117890 */ /* 0x000fe4000fffe0ff */
[----:B------:R-:W-:Y:S02]  /*4e90*/  UISETP.NE.AND.EX UP5, UPT, UR5, URZ, UPT, UP0 ;  /* 0x000000ff0500728c */ /* 0x000fe4000bfa5300 */
[----:B------:R-:W-:Y:S01]  /*4ea0*/  UISETP.NE.AND UP0, UPT, UR42, 0x1, UPT ;  /* 0x000000012a00788c */ /* 0x000fe2000bf05270 */
[----:B------:R-:W-:Y:S01]  /*4eb0*/  UMOV UR49, UR7 ;  /* 0x0000000700317c82 */ /* 0x000fe20008000000 */
[----:B------:R-:W-:Y:S01]  /*4ec0*/  UMOV UR48, UR9 ;  /* 0x0000000900307c82 */ /* 0x000fe20008000000 */
[----:B------:R-:W-:Y:S02]  /*4ed0*/  UISETP.NE.AND UP0, UPT, UR15, 0x1, UPT ;  /* 0x000000010f00788c */ /* 0x000fe4000bf05270 */
[----:B------:R-:W-:Y:S02]  /*4ee0*/  UPLOP3.LUT UP4, UPT, UPT, UPT, UPT, 0x40, 0x4 ;  /* 0x000000000004789c */ /* 0x000fe40003f8e870 */
[----:B------:R-:W-:Y:S01]  /*4ef0*/  UISETP.GE.AND UP2, UPT, UR42, 0x1, UPT ;  /* 0x000000012a00788c */ /* 0x000fe2000bf46270 */
[----:B------:R-:W3:Y:S01]  /*4f00*/  LDCU.64 UR22, c[0x0][0xb28] ;  /* 0x00016500ff1677ac */ /* 0x000ee20008000a00 */
[----:B------:R-:W-:-:S02]  /*4f10*/  UISETP.NE.AND.EX UP6, UPT, UR31, URZ, UPT, UP6 ;  /* 0x000000ff1f00728c */ /* 0x000fc4000bfc5360 */
[----:B------:R-:W-:Y:S02]  /*4f20*/  UPRMT UR39, UR10, 0x654, UR39 ;  /* 0x000006540a277896 */ /* 0x000fe40008000027 */
[----:B------:R-:W-:Y:S02]  /*4f30*/  UPRMT UR43, UR10, 0x654, UR33 ;  /* 0x000006540a2b7896 */ /* 0x000fe40008000021 */
[----:B------:R-:W-:Y:S02]  /*4f40*/  UPRMT UR41, UR10, 0x654, UR25 ;  /* 0x000006540a297896 */ /* 0x000fe40008000019 */
[----:B------:R-:W-:Y:S02]  /*4f50*/  UPRMT UR40, UR10, 0x654, UR17 ;  /* 0x000006540a287896 */ /* 0x000fe40008000011 */
[----:B------:R-:W-:Y:S02]  /*4f60*/  USHF.R.U32.HI UR49, URZ, UR45, UR49 ;  /* 0x0000002dff317299 */ /* 0x000fe40008011631 */
[----:B--2---:R-:W-:-:S02]  /*4f70*/  USHF.R.U32.HI UR48, URZ, UR51, UR48 ;  /* 0x00000033ff307299 */ /* 0x004fc40008011630 */
[----:B------:R-:W-:Y:S02]  /*4f80*/  UISETP.NE.AND UP0, UPT, UR46, 0x1, UPT ;  /* 0x000000012e00788c */ /* 0x000fe4000bf05270 */
[----:B-1----:R-:W-:-:S11]  /*4f90*/  UISETP.NE.AND UP3, UPT, UR4, 0x1, UPT ;  /* 0x000000010400788c */ /* 0x002fd6000bf65270 */
.L_x_109:
[C---:B------:R-:W-:Y:S02]  /*4fa0*/  LEA R8, R10.reuse, UR21, 0x3 ;  /* 0x000000150a087c11 */ /* 0x040fe4000f8e18ff */
[----:B------:R-:W-:Y:S02]  /*4fb0*/  SHF.L.U32 R5, R9, 0x1f, RZ ;  /* 0x0000001f09057819 */ /* 0x000fe400000006ff */
[----:B------:R-:W-:Y:S02]  /*4fc0*/  LEA R6, R10, UR21, 0x4 ;  /* 0x000000150a067c11 */ /* 0x000fe4000f8e20ff */
[----:B-1----:R-:W1:Y:S02]  /*4fd0*/  SYNCS.PHASECHK.TRANS64.TRYWAIT P0, [R8+URZ+0x150], R5 ;  /* 0x00015005080075a7 */ /* 0x002e6400080011ff */
[----:B-1----:R-:W-:Y:S05]  /*4fe0*/  @!P0 BRA `(.L_x_99) ;  /* 0x0000006000008947 */ /* 0x002fea0003800000 */
.L_x_216:
[----:B-1----:R-:W1:Y:S01]  /*4ff0*/  LDS.128 R4, [R6+0x1e0] ;  /* 0x0001e00006047984 */ /* 0x002e620000000c00 */
[----:B------:R-:W-:Y:S01]  /*5000*/  UISETP.GE.AND UP0, UPT, UR42, 0x1, UPT ;  /* 0x000000012a00788c */ /* 0x000fe2000bf06270 */
[----:B------:R-:W-:Y:S01]  /*5010*/  @!PT LDS RZ, [RZ] ;  /* 0x00000000fffff984 */ /* 0x000fe20000000800 */
[----:B------:R-:W-:Y:S01]  /*5020*/  @!PT LDS RZ, [RZ] ;  /* 0x00000000fffff984 */ /* 0x000fe20000000800 */
[----:B------:R-:W-:Y:S01]  /*5030*/  @!PT LDS RZ, [RZ] ;  /* 0x00000000fffff984 */ /* 0x000fe20000000800 */
[----:B------:R-:W-:Y:S01]  /*5040*/  @!PT LDS RZ, [RZ] ;  /* 0x00000000fffff984 */ /* 0x000fe20000000800 */
[----:B------:R2:W-:Y:S06]  /*5050*/  MEMBAR.ALL.CTA ;  /* 0x0000000000007992 */ /* 0x0005ec0000008000 */
[----:B--2---:R-:W2:Y:S01]  /*5060*/  FENCE.VIEW.ASYNC.S ;  /* 0x00000000000073c6 */ /* 0x004ea20000000000 */
[----:B-1----:R-:W-:Y:S11]  /*5070*/  LOP3.LUT P0, RZ, R6, 0x1, RZ, 0xc0, !PT ;  /* 0x0000000106ff7812 */ /* 0x002ff6000780c0ff */
[----:B------:R-:W-:Y:S02]  /*5080*/  @!UPT UIADD3 URZ, UPT, UPT, URZ, URZ, URZ ;  /* 0x000000fffffff290 */ /* 0x000fe4000fffe0ff */
[----:B--2---:R-:W-:Y:S01]  /*5090*/  VOTEU.ANY UP2, P0 ;  /* 0x0000000000ff7886 */ /* 0x004fe20000040100 */
[----:B------:R-:W-:Y:S11]  /*50a0*/  PLOP3.LUT P0, PT, PT, PT, UP2, 0x80, 0x8 ;  /* 0x000000000008781c */ /* 0x000ff60003f0f028 */
[----:B------:R-:W-:Y:S02]  /*50b0*/  @!UPT UIADD3 URZ, UPT, UPT, URZ, URZ, URZ ;  /* 0x000000fffffff290 */ /* 0x000fe4000fffe0ff */
[----:B------:R-:W-:Y:S02]  /*50c0*/  @P0 SHF.R.U32.HI R0, RZ, 0x10, R5 ;  /* 0x00000010ff000819 */ /* 0x000fe40000011605 */
[----:B------:R-:W-:Y:S02]  /*50d0*/  @P0 MOV R2, R4 ;  /* 0x0000000400020202 */ /* 0x000fe40000000f00 */
[----:B------:R-:W-:Y:S01]  /*50e0*/  @P0 R2UR UR4, R0 ;  /* 0x00000000000402ca */ /* 0x000fe200000e0000 */
[----:B------:R-:W-:Y:S01]  /*50f0*/  VIADD R0, R8, 0x160 ;  /* 0x0000016008007836 */ /* 0x000fe20000000000 */
[----:B------:R-:W-:Y:S02]  /*5100*/  @P0 LOP3.LUT R4, R5, 0xffff, RZ, 0xc0, !PT ;  /* 0x0000ffff05040812 */ /* 0x000fe400078ec0ff */
[----:B------:R-:W-:Y:S02]  /*5110*/  @P0 R2UR UR6, R2 ;  /* 0x00000000020602ca */ /* 0x000fe400000e0000 */
[----:B------:R-:W-:Y:S02]  /*5120*/  PRMT R0, RZ, 0x654, R0 ;  /* 0x00000654ff007816 */ /* 0x000fe40000000000 */
[----:B------:R-:W-:Y:S02]  /*5130*/  @P0 R2UR UR5, R4 ;  /* 0x00000000040502ca */ /* 0x000fe400000e0000 */
[----:B------:R1:W-:Y:S03]  /*5140*/  SYNCS.ARRIVE.TRANS64.RED.A1T0 RZ, [R0+URZ], RZ ;  /* 0x000000ff00ff79a7 */ /* 0x0003e600081004ff */
[----:B------:R-:W-:Y:S04]  /*5150*/  @UP2 UMOV UR29, UR4 ;  /* 0x00000004001d2c82 */ /* 0x000fe80008000000 */
[----:B------:R-:W-:Y:S04]  /*5160*/  @UP2 UMOV UR14, UR6 ;  /* 0x00000006000e2c82 */ /* 0x000fe80008000000 */
[----:B------:R-:W-:Y:S01]  /*5170*/  @UP2 UMOV UR13, UR5 ;  /* 0x00000005000d2c82 */ /* 0x000fe20008000000 */
[----:B------:R-:W-:Y:S05]  /*5180*/  BRA.U !UP0, `(.L_x_100) ;  /* 0x0000000108c07547 */ /* 0x000fea000b800000 */
[----:B------:R-:W-:Y:S02]  /*5190*/  UIMAD.WIDE.U32 UR18, UR13, UR47, URZ ;  /* 0x0000002f0d1272a5 */ /* 0x000fe4000f8e00ff */
[----:B------:R-:W-:Y:S02]  /*51a0*/  UP2UR UR16, UPR, URZ, 0x4 ;  /* 0x00000004ff107883 */ /* 0x000fe40008000000 */
[----:B------:R-:W-:Y:S02]  /*51b0*/  UISETP.NE.AND UP2, UPT, UR46, 0x1, UPT ;  /* 0x000000012e00788c */ /* 0x000fe4000bf45270 */
[----:B------:R-:W-:Y:S02]  /*51c0*/  UIMAD.WIDE.U32 UR26, UR14, UR44, URZ ;  /* 0x0000002c0e1a72a5 */ /* 0x000fe4000f8e00ff */
[----:B------:R-:W-:Y:S02]  /*51d0*/  USEL UR4, UR37, UR48, !UP2 ;  /* 0x0000003025047287 */ /* 0x000fe4000d000000 */
[----:B------:R-:W-:Y:S02]  /*51e0*/  UISETP.NE.AND UP0, UPT, UR15, 0x1, UPT ;  /* 0x000000010f00788c */ /* 0x000fe4000bf05270 */
[----:B------:R-:W-:Y:S02]  /*51f0*/  UP2UR UR20, UPR, URZ, 0x2 ;  /* 0x00000002ff147883 */ /* 0x000fe40008000000 */
[----:B------:R-:W-:Y:S02]  /*5200*/  UISETP.NE.AND UP1, UPT, UR42, 0x1, UPT ;  /* 0x000000012a00788c */ /* 0x000fe4000bf25270 */
[----:B---3--:R-:W-:Y:S02]  /*5210*/  UIMAD.WIDE.U32 UR8, UR4, UR22, URZ ;  /* 0x00000016040872a5 */ /* 0x008fe4000f8e00ff */
[----:B------:R-:W-:Y:S01]  /*5220*/  USEL UR7, UR38, UR49, !UP0 ;  /* 0x0000003126077287 */ /* 0x000fe2000c000000 */
[----:B------:R-:W-:Y:S02]  /*5230*/  UMOV UR5, UR19 ;  /* 0x0000001300057c82 */ /* 0x000fe40008000000 */
[----:B------:R-:W-:Y:S02]  /*5240*/  USHF.R.U32.HI UR6, URZ, UR51, UR5 ;  /* 0x00000033ff067299 */ /* 0x000fe40008011605 */
[----:B------:R-:W-:Y:S02]  /*5250*/  UIMAD.WIDE.U32 UR10, UR7, UR22, URZ ;  /* 0x00000016070a72a5 */ /* 0x000fe4000f8e00ff */
[----:B------:R-:W-:Y:S02]  /*5260*/  USEL UR6, UR13, UR6, !UP2 ;  /* 0x000000060d067287 */ /* 0x000fe4000d000000 */
[----:B------:R-:W-:Y:S01]  /*5270*/  UISETP.NE.AND UP2, UPT, UR16, URZ, UPT ;  /* 0x000000ff1000728c */ /* 0x000fe2000bf45270 */
[----:B------:R-:W-:Y:S02]  /*5280*/  UMOV UR5, UR27 ;  /* 0x0000001b00057c82 */ /* 0x000fe40008000000 */
[----:B------:R-:W-:Y:S03]  /*5290*/  USHF.R.U32.HI UR12, URZ, UR45, UR5 ;  /* 0x0000002dff0c7299 */ /* 0x000fe60008011605 */
[----:B------:R-:W-:Y:S02]  /*52a0*/  UMOV UR5, UR9 ;  /* 0x0000000900057c82 */ /* 0x000fe40008000000 */
[----:B------:R-:W-:Y:S03]  /*52b0*/  @UP1 USHF.R.U32.HI UR4, URZ, UR23, UR5 ;  /* 0x00000017ff041299 */ /* 0x000fe60008011605 */
[----:B------:R-:W-:Y:S01]  /*52c0*/  UMOV UR5, UR11 ;  /* 0x0000000b00057c82 */ /* 0x000fe20008000000 */
[----:B------:R-:W-:Y:S02]  /*52d0*/  UIMAD UR4, UR42, UR4, URZ ;  /* 0x000000042a0472a4 */ /* 0x000fe4000f8e02ff */
[----:B------:R-:W-:Y:S02]  /*52e0*/  @UP1 USHF.R.U32.HI UR7, URZ, UR23, UR5 ;  /* 0x00000017ff071299 */ /* 0x000fe40008011605 */
[----:B------:R-:W-:Y:S02]  /*52f0*/  USEL UR5, UR14, UR12, !UP0 ;  /* 0x0000000c0e057287 */ /* 0x000fe4000c000000 */
[----:B------:R-:W-:Y:S02]  /*5300*/  UIMAD.WIDE.U32 UR10, UR6, UR22, URZ ;  /* 0x00000016060a72a5 */ /* 0x000fe4000f8e00ff */
[----:B------:R-:W-:Y:S02]  /*5310*/  UIMAD UR8, UR42, UR7, URZ ;  /* 0x000000072a0872a4 */ /* 0x000fe4000f8e02ff */
[----:B------:R-:W-:Y:S03]  /*5320*/  UISETP.GE.AND UP0, UPT, UR6, UR4, UPT ;  /* 0x000000040600728c */ /* 0x000fe6000bf06270 */
[----:B------:R-:W-:Y:S01]  /*5330*/  UMOV UR4, UR11 ;  /* 0x0000000b00047c82 */ /* 0x000fe20008000000 */
[----:B------:R-:W-:Y:S02]  /*5340*/  UISETP.GE.OR UP0, UPT, UR5, UR8, UP0 ;  /* 0x000000080500728c */ /* 0x000fe40008706670 */
[----:B------:R-:W-:Y:S02]  /*5350*/  USHF.R.U32.HI UR4, URZ, UR23, UR4 ;  /* 0x00000017ff047299 */ /* 0x000fe40008011604 */
[----:B------:R-:W-:Y:S02]  /*5360*/  UIMAD.WIDE.U32 UR8, UR5, UR22, URZ ;  /* 0x00000016050872a5 */ /* 0x000fe4000f8e00ff */
[----:B------:R-:W-:Y:S04]  /*5370*/  USEL UR10, UR6, UR4, !UP1 ;  /* 0x00000004060a7287 */ /* 0x000fe8000c800000 */
[----:B------:R-:W-:Y:S01]  /*5380*/  UIADD3 UR11, UPT, UPT, -UR10, URZ, URZ ;  /* 0x000000ff0a0b7290 */ /* 0x000fe2000fffe1ff */
[----:B------:R-:W-:Y:S02]  /*5390*/  @!UP0 UMOV UR4, UR9 ;  /* 0x0000000900048c82 */ /* 0x000fe40008000000 */
[----:B------:R-:W-:Y:S02]  /*53a0*/  @!UP0 USHF.R.U32.HI UR4, URZ, UR23, UR4 ;  /* 0x00000017ff048299 */ /* 0x000fe40008011604 */
[----:B------:R-:W-:Y:S02]  /*53b0*/  UIMAD UR8, UR42, UR11, UR6 ;  /* 0x0000000b2a0872a4 */ /* 0x000fe4000f8e0206 */
[----:B------:R-:W-:Y:S02]  /*53c0*/  @!UP0 USEL UR4, UR5, UR4, !UP1 ;  /* 0x0000000405048287 */ /* 0x000fe4000c800000 */
[----:B------:R-:W-:Y:S02]  /*53d0*/  UISETP.NE.AND UP1, UPT, UR20, URZ, UPT ;  /* 0x000000ff1400728c */ /* 0x000fe4000bf25270 */
[----:B------:R-:W-:Y:S02]  /*53e0*/  @!UP0 UIMAD UR8, UR7, UR8, UR4 ;  /* 0x00000008070882a4 */ /* 0x000fe4000f8e0204 */
[----:B------:R-:W-:Y:S02]  /*53f0*/  @!UP0 UIADD3 UR9, UPT, UPT, UR10, -UR4, URZ ;  /* 0x800000040a098290 */ /* 0x000fe4000fffe0ff */
[----:B------:R-:W-:Y:S02]  /*5400*/  UIADD3 UR4, UPT, UPT, -UR5, URZ, URZ ;  /* 0x000000ff05047290 */ /* 0x000fe4000fffe1ff */
[----:B------:R-:W-:Y:S02]  /*5410*/  UIADD3 UR7, UPT, UPT, -UR6, URZ, URZ ;  /* 0x000000ff06077290 */ /* 0x000fe4000fffe1ff */
[----:B------:R-:W-:Y:S02]  /*5420*/  @!UP0 UIMAD UR6, UR9, UR42, UR5 ;  /* 0x0000002a090682a4 */ /* 0x000fe4000f8e0205 */
[----:B------:R-:W-:Y:S02]  /*5430*/  UIMAD UR14, UR15, UR4, UR14 ;  /* 0x000000040f0e72a4 */ /* 0x000fe4000f8e020e */
[----:B------:R-:W-:Y:S01]  /*5440*/  UIMAD UR13, UR46, UR7, UR13 ;  /* 0x000000072e0d72a4 */ /* 0x000fe2000f8e020d */
[----:B------:R-:W-:Y:S02]  /*5450*/  @!UP0 UMOV UR5, UR8 ;  /* 0x0000000800058c82 */ /* 0x000fe40008000000 */
[----:B------:R-:W-:Y:S02]  /*5460*/  UIMAD UR14, UR5, UR15, UR14 ;  /* 0x0000000f050e72a4 */ /* 0x000fe4000f8e020e */
[----:B------:R-:W-:Y:S11]  /*5470*/  UIMAD UR13, UR6, UR46, UR13 ;  /* 0x0000002e060d72a4 */ /* 0x000ff6000f8e020d */
[----:B------:R-:W-:Y:S01]  /*5480*/  @!UPT UIADD3 URZ, UPT, UPT, URZ, URZ, URZ ;  /* 0x000000fffffff290 */ /* 0x000fe2000fffe0ff */
.L_x_100:
[----:B------:R-:W2:Y:S01]  /*5490*/  @!UP3 LDCU.128 UR8, c[0x0][0xb10] ;  /* 0x00016200ff08b7ac */ /* 0x000ea20008000c00 */
[----:B------:R-:W-:Y:S02]  /*54a0*/  ISETP.NE.U32.AND P0, PT, RZ, UR30, PT ;  /* 0x0000001eff007c0c */ /* 0x000fe4000bf05070 */
[----:B------:R-:W-:Y:S02]  /*54b0*/  SHF.L.U32 R4, R11, 0x1f, RZ ;  /* 0x0000001f0b047819 */ /* 0x000fe400000006ff */
[----:B------:R-:W-:Y:S01]  /*54c0*/  ISETP.NE.AND.EX P0, PT, RZ, UR31, PT, P0 ;  /* 0x0000001fff007c0c */ /* 0x000fe2000bf05300 */
[----:B------:R-:W4:Y:S01]  /*54d0*/  @!UP3 LDCU UR5, c[0x0][0xb0c] ;  /* 0x00016180ff05b7ac */ /* 0x000f220008000800 */
[----:B------:R-:W-:Y:S02]  /*54e0*/  USHF.L.U32 UR35, UR35, 0x7, URZ ;  /* 0x0000000723237899 */ /* 0x000fe400080006ff */
[----:B------:R-:W-:Y:S02]  /*54f0*/  USHF.L.U32 UR34, UR34, 0x7, URZ ;  /* 0x0000000722227899 */ /* 0x000fe400080006ff */
[----:B--2---:R-:W-:Y:S07]  /*5500*/  UIMAD.WIDE.U32 UR6, UR14, UR8, URZ ;  /* 0x000000080e0672a5 */ /* 0x004fee000f8e00ff */
[----:B------:R-:W-:Y:S01]  /*5510*/  @!UP3 UMOV UR4, UR7 ;  /* 0x000000070004bc82 */ /* 0x000fe20008000000 */
[----:B----4-:R-:W-:Y:S02]  /*5520*/  @!UP3 UISETP.NE.AND UP0, UPT, UR5, 0x1, UPT ;  /* 0x000000010500b88c */ /* 0x010fe4000bf05270 */
[----:B------:R-:W-:Y:S02]  /*5530*/  @!UP3 USHF.R.U32.HI UR4, URZ, UR9, UR4 ;  /* 0x00000009ff04b299 */ /* 0x000fe40008011604 */
[----:B------:R-:W-:Y:S02]  /*5540*/  UIMAD.WIDE.U32 UR6, UR13, UR11, URZ ;  /* 0x0000000b0d0672a5 */ /* 0x000fe4000f8e00ff */
[----:B------:R-:W-:Y:S02]  /*5550*/  @!UP3 USEL UR8, UR14, UR4, !UP0 ;  /* 0x000000040e08b287 */ /* 0x000fe4000c000000 */
[----:B------:R-:W-:Y:S03]  /*5560*/  @!UP3 UISETP.NE.AND UP0, UPT, UR10, 0x1, UPT ;  /* 0x000000010a00b88c */ /* 0x000fe6000bf05270 */
[----:B------:R-:W-:Y:S02]  /*5570*/  @!UP3 UMOV UR6, UR7 ;  /* 0x000000070006bc82 */ /* 0x000fe40008000000 */
[----:B------:R-:W2:Y:S02]  /*5580*/  @!UP3 LDCU UR4, c[0x0][0xb20] ;  /* 0x00016400ff04b7ac */ /* 0x000ea40008000800 */
[----:B--2---:R-:W-:Y:S04]  /*5590*/  @!UP3 USHF.R.U32.HI UR6, URZ, UR4, UR6 ;  /* 0x00000004ff06b299 */ /* 0x004fe80008011606 */
[----:B------:R-:W-:Y:S04]  /*55a0*/  @!UP3 USEL UR6, UR13, UR6, !UP0 ;  /* 0x000000060d06b287 */ /* 0x000fe8000c000000 */
[----:B------:R-:W-:Y:S02]  /*55b0*/  @!UP3 UIADD3 UR4, UPT, UPT, -UR8, UR6, URZ ;  /* 0x000000060804b290 */ /* 0x000fe4000fffe1ff */
[----:B------:R-:W-:Y:S02]  /*55c0*/  @!UP3 UIADD3 UR6, UPT, UPT, UR8, -UR6, URZ ;  /* 0x800000060806b290 */ /* 0x000fe4000fffe0ff */
[----:B------:R-:W-:Y:S02]  /*55d0*/  @!UP3 UIMAD UR14, UR4, UR5, UR14 ;  /* 0x00000005040eb2a4 */ /* 0x000fe4000f8e020e */
[----:B------:R-:W-:Y:S01]  /*55e0*/  @!UP3 UIMAD UR13, UR6, UR10, UR13 ;  /* 0x0000000a060db2a4 */ /* 0x000fe2000f8e020d */
[----:B------:R-:W-:Y:S11]  /*55f0*/  BRA.U UP4, `(.L_x_101) ;  /* 0x0000000104107547 */ /* 0x000ff6000b800000 */
[----:B-1----:R-:W-:Y:S04]  /*5600*/  MOV R0, UR50 ;  /* 0x0000003200007c02 */ /* 0x002fe80008000f00 */
[----:B------:R-:W-:Y:S04]  /*5610*/  SHF.L.U32 R5, R0, 0x1f, RZ ;  /* 0x0000001f00057819 */ /* 0x000fe800000006ff */
[----:B------:R-:W1:Y:S02]  /*5620*/  SYNCS.PHASECHK.TRANS64.TRYWAIT P1, [UR21+0x148], R5 ;  /* 0x00014805ff0075a7 */ /* 0x000e640008021115 */
[----:B-1----:R-:W-:Y:S05]  /*5630*/  @!P1 BRA `(.L_x_102) ;  /* 0x0000005800809947 */ /* 0x002fea0003800000 */
.L_x_101:
[----:B------:R-:W-:Y:S05]  /*5640*/  BRA.U !UP6, `(.L_x_103) ;  /* 0x000000010e387547 */ /* 0x000fea000b800000 */
[----:B------:R-:W-:Y:S01]  /*5650*/  UPLOP3.LUT UP1, UPT, UPT, UPT, UP5, 0x80, 0x8 ;  /* 0x000000000008789c */ /* 0x000fe20003f2f050 */
[----:B-1----:R-:W-:Y:S01]  /*5660*/  HFMA2 R0, -RZ, RZ, 0, 5.9604644775390625e-08 ;  /* 0x00000001ff007431 */ /* 0x002fe200000001ff */
[----:B------:R-:W1:Y:S01]  /*5670*/  LDCU.64 UR8, c[0x0][0x358] ;  /* 0x00006b00ff0877ac */ /* 0x000e620008000a00 */
[----:B------:R-:W-:Y:S03]  /*5680*/  IMAD.MOV.U32 R80, RZ, RZ, 0x1 ;  /* 0x00000001ff507424 */ /* 0x000fe600078e00ff */
[----:B------:R-:W-:Y:S05]  /*5690*/  PLOP3.LUT P1, PT, PT, PT, UP1, 0x80, 0x8 ;  /* 0x000000000008781c */ /* 0x000fea0003f2f018 */
[----:B------:R-:W2:Y:S01]  /*56a0*/  @UP1 LDCU.64 UR4, c[0x0][0x888] ;  /* 0x00011100ff0417ac */ /* 0x000ea20008000a00 */
[----:B------:R-:W-:Y:S07]  /*56b0*/  @UP1 UIMAD UR6, UR36, UR30, URZ ;  /* 0x0000001e240612a4 */ /* 0x000fee000f8e02ff */
[----:B------:R-:W-:Y:S01]  /*56c0*/  @!P1 PRMT R80, R0, 0x7610, R80 ;  /* 0x0000761000509816 */ /* 0x000fe20000000050 */
[----:B--2---:R-:W-:Y:S06]  /*56d0*/  @UP1 UIMAD.WIDE UR4, UR6, 0x4, UR4 ;  /* 0x00000004060418a5 */ /* 0x004fec000f8e0204 */
[----:B------:R-:W-:Y:S01]  /*56e0*/  IMAD.U32 R6, RZ, RZ, UR4 ;  /* 0x00000004ff067e24 */ /* 0x000fe2000f8e00ff */
[----:B------:R-:W-:Y:S04]  /*56f0*/  MOV R7, UR5 ;  /* 0x0000000500077c02 */ /* 0x000fe80008000f00 */
[----:B------:R-:W2:Y:S01]  /*5700*/  @!UP1 LDCU UR4, c[0x0][0x880] ;  /* 0x00011000ff0497ac */ /* 0x000ea20008000800 */
[----:B-1---5:R4:W5:Y:S02]  /*5710*/  @P1 LDG.E R41, desc[UR8][R6.64] ;  /* 0x0000000806291981 */ /* 0x022964000c1e1900 */
[----:B--2-4-:R-:W-:Y:S07]  /*5720*/  @!P1 IMAD.U32 R41, RZ, RZ, UR4 ;  /* 0x00000004ff299e24 */ /* 0x014fee000f8e00ff */
.L_x_103:
[----:B-----5:R-:W-:Y:S01]  /*5730*/  @!P0 FSETP.EQ.AND P2, PT, R41, RZ, PT ;  /* 0x000000ff2900820b */ /* 0x020fe20003f42000 */
[----:B------:R-:W-:Y:S01]  /*5740*/  @!UPT UIADD3 URZ, UPT, UPT, URZ, URZ, URZ ;  /* 0x000000fffffff290 */ /* 0x000fe2000fffe0ff */
[----:B------:R-:W-:Y:S11]  /*5750*/  @!P0 BRA `(.L_x_104) ;  /* 0x0000000000148947 */ /* 0x000ff60003800000 */
[----:B------:R-:W-:Y:S02]  /*5760*/  LOP3.LUT P0, RZ, R80, 0xff, RZ, 0xc0, !PT ;  /* 0x000000ff50ff7812 */ /* 0x000fe4000780c0ff */
[----:B------:R-:W-:Y:S04]  /*5770*/  PLOP3.LUT P2, PT, PT, PT, UP1, 0x80, 0x8 ;  /* 0x000000000008781c */ /* 0x000fe80003f4f018 */
[----:B------:R-:W-:Y:S07]  /*5780*/  PLOP3.LUT P2, PT, P2, PT, PT, 0x8, 0x80 ;  /* 0x000000000080781c */ /* 0x000fee000174e170 */
[----:B------:R-:W-:Y:S11]  /*5790*/  @P0 FSETP.EQ.AND P2, PT, R41, RZ, PT ;  /* 0x000000ff2900020b */ /* 0x000ff60003f42000 */
[----:B------:R-:W-:Y:S02]  /*57a0*/  @!UPT UIADD3 URZ, UPT, UPT, URZ, URZ, URZ ;  /* 0x000000fffffff290 */ /* 0x000fe4000fffe0ff */
.L_x_104:
[----:B------:R-:W2:Y:S01]  /*57b0*/  SYNCS.PHASECHK.TRANS64.TRYWAIT P0, [UR21+0x120], R4 ;  /* 0x00012004ff0075a7 */ /* 0x000ea20008001115 */
[----:B------:R-:W-:Y:S04]  /*57c0*/  ELECT P1, URZ, PT ;  /* 0x0000000000ff782f */ /* 0x000fe80003820000 */
[----:B------:R-:W-:Y:S01]  /*57d0*/  PLOP3.LUT P1, PT, P2, P1, PT, 0xf2, 0x2f ;  /* 0x00000000002f781c */ /* 0x000fe20001723e72 */
[----:B------:R-:W-:Y:S01]  /*57e0*/  @!UPT UIADD3 URZ, UPT, UPT, URZ, URZ, URZ ;  /* 0x000000fffffff290 */ /* 0x000fe2000fffe0ff */
[----:B--2---:R-:W-:Y:S11]  /*57f0*/  @!P0 BRA `(.L_x_105) ;  /* 0x0000005800288947 */ /* 0x004ff60003800000 */
.L_x_219:
[----:B------:R-:W-:Y:S01]  /*5800*/  @!P1 IADD3 R2, P0, PT, R12, 0x580, RZ ;  /* 0x000005800c029810 */ /* 0x000fe20007f1e0ff */
[----:B------:R-:W-:Y:S01]  /*5810*/  VOTEU.ALL UP0, P1 ;  /* 0x0000000000ff7886 */ /* 0x000fe20000800000 */
[----:B------:R-:W-:Y:S01]  /*5820*/  UMOV UR6, 0x0 ;  /* 0x0000000000067882 */ /* 0x000fe20000000000 */
[----:B------:R-:W-:Y:S01]  /*5830*/  UMOV UR7, 0x10000000 ;  /* 0x1000000000077882 */ /* 0x000fe20000000000 */
[----:B------:R-:W-:Y:S01]  /*5840*/  @!P1 R2UR UR5, R2 ;  /* 0x00000000020592ca */ /* 0x000fe200000e0000 */
[----:B-1----:R-:W-:Y:S01]  /*5850*/  @!P1 IMAD.X R0, RZ, RZ, R13, P0 ;  /* 0x000000ffff009224 */ /* 0x002fe200000e060d */
[----:B------:R-:W-:Y:S01]  /*5860*/  @!UP0 UIADD3 UR32, UPT, UPT, UR21, 0x400, URZ ;  /* 0x0000040015208890 */ /* 0x000fe2000fffe0ff */
[----:B------:R-:W-:Y:S03]  /*5870*/  VOTEU.ALL UP0, P1 ;  /* 0x0000000000ff7886 */ /* 0x000fe60000800000 */
[----:B------:R-:W-:Y:S01]  /*5880*/  @!P1 R2UR UR4, R0 ;  /* 0x00000000000492ca */ /* 0x000fe200000e0000 */
[----:B------:R-:W-:Y:S06]  /*5890*/  @!P1 IMAD.MOV.U32 R0, RZ, RZ, 0x2000 ;  /* 0x00002000ff009424 */ /* 0x000fec00078e00ff */
[----:B------:R-:W-:Y:S06]  /*58a0*/  IMAD.U32 R6, RZ, RZ, UR5 ;  /* 0x00000005ff067e24 */ /* 0x000fec000f8e00ff */
[----:B------:R-:W-:Y:S01]  /*58b0*/  IMAD.U32 R7, RZ, RZ, UR4 ;  /* 0x00000004ff077e24 */ /* 0x000fe2000f8e00ff */
[----:B------:R-:W-:Y:S04]  /*58c0*/  @!P1 R2UR UR4, R6 ;  /* 0x00000000060492ca */ /* 0x000fe800000e0000 */
[----:B------:R-:W-:Y:S11]  /*58d0*/  @!P1 R2UR UR5, R7 ;  /* 0x00000000070592ca */ /* 0x000ff600000e0000 */
[----:B------:R-:W-:Y:S02]  /*58e0*/  @!UPT UIADD3 URZ, UPT, UPT, URZ, URZ, URZ ;  /* 0x000000fffffff290 */ /* 0x000fe4000fffe0ff */
[----:B------:R1:W-:Y:S01]  /*58f0*/  @!UP0 UTMALDG.3D [UR32], [UR4], desc[UR6] ;  /* 0x00000620040085b4 */ /* 0x0003e20008011000 */
[----:B------:R1:W-:Y:S01]  /*5900*/  @!P1 SYNCS.ARRIVE.TRANS64.RED.A0TR RZ, [UR21+0x100], R0 ;  /* 0x00010000ffff99a7 */ /* 0x0003e20008300415 */
[----:B------:R-:W-:Y:S01]  /*5910*/  SYNCS.ARRIVE.TRANS64.RED.A1T0 RZ, [UR43], RZ ;  /* 0x000000ffffff79a7 */ /* 0x000fe2000810042b */
[----:B------:R-:W2:Y:S02]  /*5920*/  SYNCS.PHASECHK.TRANS64.TRYWAIT P0, [UR21+0x128], R4 ;  /* 0x00012804ff0075a7 */ /* 0x000ea40008001115 */
[----:B-12---:R-:W-:Y:S05]  /*5930*/  @!P0 BRA `(.L_x_106) ;  /* 0x0000005400f08947 */ /* 0x006fea0003800000 */
.L_x_221:
[----:B------:R-:W-:Y:S01]  /*5940*/  @!P1 IADD3 R2, P0, PT, R12, 0x580, RZ ;  /* 0x000005800c029810 */ /* 0x000fe20007f1e0ff */
[----:B------:R-:W-:Y:S01]  /*5950*/  VOTEU.ALL UP0, P1 ;  /* 0x0000000000ff7886 */ /* 0x000fe20000800000 */
[----:B------:R-:W-:Y:S01]  /*5960*/  UMOV UR6, 0x0 ;  /* 0x0000000000067882 */ /* 0x000fe20000000000 */
[----:B------:R-:W-:Y:S01]  /*5970*/  UMOV UR7, 0x10000000 ;  /* 0x1000000000077882 */ /* 0x000fe20000000000 */
[----:B------:R-:W-:Y:S01]  /*5980*/  @!P1 R2UR UR5, R2 ;  /* 0x00000000020592ca */ /* 0x000fe200000e0000 */
[----:B------:R-:W-:Y:S01]  /*5990*/  @!P1 IMAD.X R0, RZ, RZ, R13, P0 ;  /* 0x000000ffff009224 */ /* 0x000fe200000e060d */
[----:B------:R-:W-:Y:S02]  /*59a0*/  @!UP0 UIADD3 UR26, UPT, UPT, UR34, 0x20, URZ ;  /* 0x00000020221a8890 */ /* 0x000fe4000fffe0ff */
[----:B------:R-:W-:Y:S02]  /*59b0*/  @!UP0 UIADD3 UR24, UPT, UPT, UR21, 0x2400, URZ ;  /* 0x0000240015188890 */ /* 0x000fe4000fffe0ff */
[----:B------:R-:W-:Y:S01]  /*59c0*/  @!P1 R2UR UR4, R0 ;  /* 0x00000000000492ca */ /* 0x000fe200000e0000 */
[----:B------:R-:W-:Y:S01]  /*59d0*/  VOTEU.ALL UP0, P1 ;  /* 0x0000000000ff7886 */ /* 0x000fe20000800000 */
[----:B------:R-:W-:Y:S01]  /*59e0*/  @!P1 IMAD.MOV.U32 R0, RZ, RZ, 0x2000 ;  /* 0x00002000ff009424 */ /* 0x000fe200078e00ff */
[----:B------:R-:W-:Y:S01]  /*59f0*/  UMOV UR27, UR35 ;  /* 0x00000023001b7c82 */ /* 0x000fe20008000000 */
[----:B------:R-:W-:Y:S03]  /*5a00*/  UMOV UR28, UR36 ;  /* 0x00000024001c7c82 */ /* 0x000fe60008000000 */
        /* <DEDUP_REMOVED lines=8> */
[----:B------:R-:W4:Y:S02]  /*5a90*/  SYNCS.PHASECHK.TRANS64.TRYWAIT P0, [UR21+0x130], R4 ;  /* 0x00013004ff0075a7 */ /* 0x000f240008001115 */
[----:B--2-4-:R-:W-:Y:S05]  /*5aa0*/  @!P0 BRA `(.L_x_107) ;  /* 0x0000005400ac8947 */ /* 0x014fea0003800000 */
.L_x_223:
[----:B------:R-:W-:Y:S01]  /*5ab0*/  @!P1 IADD3 R2, P0, PT, R12, 0x580, RZ ;  /* 0x000005800c029810 */ /* 0x000fe20007f1e0ff */
[----:B------:R-:W-:Y:S01]  /*5ac0*/  VOTEU.ALL UP0, P1 ;  /* 0x0000000000ff7886 */ /* 0x000fe20000800000 */
[----:B------:R-:W-:Y:S01]  /*5ad0*/  UMOV UR6, 0x0 ;  /* 0x0000000000067882 */ /* 0x000fe20000000000 */
[----:B------:R-:W-:Y:S01]  /*5ae0*/  UMOV UR7, 0x10000000 ;  /* 0x1000000000077882 */ /* 0x000fe20000000000 */
[----:B------:R-:W-:Y:S01]  /*5af0*/  @!P1 R2UR UR5, R2 ;  /* 0x00000000020592ca */ /* 0x000fe200000e0000 */
[----:B------:R-:W-:Y:S01]  /*5b00*/  @!P1 IMAD.X R0, RZ, RZ, R13, P0 ;  /* 0x000000ffff009224 */ /* 0x000fe200000e060d */
[----:B------:R-:W-:Y:S01]  /*5b10*/  @!UP0 UIADD3 UR18, UPT, UPT, UR34, 0x40, URZ ;  /* 0x0000004022128890 */ /* 0x000fe2000fffe0ff */
[----:B------:R-:W-:Y:S01]  /*5b20*/  VIADD R10, R10, 0x1 ;  /* 0x000000010a0a7836 */ /* 0x000fe20000000000 */
        /* <DEDUP_REMOVED lines=16> */
.L_x_225:
[----:B------:R-:W-:Y:S01]  /*5c30*/  @!P1 IADD3 R2, P0, PT, R12, 0x580, RZ ;  /* 0x000005800c029810 */ /* 0x000fe20007f1e0ff */
[----:B------:R-:W-:Y:S01]  /*5c40*/  VOTEU.ALL UP0, P1 ;  /* 0x0000000000ff7886 */ /* 0x000fe20000800000 */
[----:B------:R-:W-:Y:S01]  /*5c50*/  UMOV UR6, 0x0 ;  /* 0x0000000000067882 */ /* 0x000fe20000000000 */
[----:B------:R-:W-:Y:S01]  /*5c60*/  UMOV UR7, 0x10000000 ;  /* 0x1000000000077882 */ /* 0x000fe20000000000 */
[----:B------:R-:W-:Y:S01]  /*5c70*/  @!P1 R2UR UR5, R2 ;  /* 0x00000000020592ca */ /* 0x000fe200000e0000 */
[----:B------:R-:W-:Y:S01]  /*5c80*/  @!P1 IMAD.X R0, RZ, RZ, R13, P0 ;  /* 0x000000ffff009224 */ /* 0x000fe200000e060d */
[----:B------:R-:W-:Y:S01]  /*5c90*/  @!UP0 UIADD3 UR10, UPT, UPT, UR34, 0x60, URZ ;  /* 0x00000060220a8890 */ /* 0x000fe2000fffe0ff */
[----:B------:R-:W-:Y:S01]  /*5ca0*/  R2UR UR18, R82 ;  /* 0x00000000521272ca */ /* 0x000fe200000e0000 */
[----:B------:R-:W-:Y:S01]  /*5cb0*/  @!UP0 UIADD3 UR8, UPT, UPT, UR21, 0x6400, URZ ;  /* 0x0000640015088890 */ /* 0x000fe2000fffe0ff */
[----:B------:R-:W-:Y:S01]  /*5cc0*/  R2UR UR16, R83 ;  /* 0x00000000531072ca */ /* 0x000fe200000e0000 */
[----:B------:R-:W-:Y:S01]  /*5cd0*/  @!UP0 UIADD3 UR9, UPT, UPT, UR21, 0x118, URZ ;  /* 0x0000011815098890 */ /* 0x000fe2000fffe0ff */
[----:B------:R-:W-:Y:S01]  /*5ce0*/  @!P1 R2UR UR4, R0 ;  /* 0x00000000000492ca */ /* 0x000fe200000e0000 */
[----:B------:R-:W-:Y:S01]  /*5cf0*/  VOTEU.ALL UP0, P1 ;  /* 0x0000000000ff7886 */ /* 0x000fe20000800000 */
[----:B------:R-:W-:Y:S01]  /*5d00*/  UMOV UR11, UR35 ;  /* 0x00000023000b7c82 */ /* 0x000fe20008000000 */
[----:B------:R-:W-:Y:S01]  /*5d10*/  UMOV UR12, UR36 ;  /* 0x00000024000c7c82 */ /* 0x000fe20008000000 */
[C---:B------:R-:W-:Y:S01]  /*5d20*/  ISETP.NE.AND P0, PT, R10.reuse, 0x2, PT ;  /* 0x000000020a00780c */ /* 0x040fe20003f05270 */
[----:B------:R-:W-:Y:S01]  /*5d30*/  UMOV UR36, UR29 ;  /* 0x0000001d00247c82 */ /* 0x000fe20008000000 */
[----:B-1----:R-:W-:Y:S01]  /*5d40*/  IMAD.U32 R4, RZ, RZ, UR5 ;  /* 0x00000005ff047e24 */ /* 0x002fe2000f8e00ff */
[----:B------:R-:W-:Y:S01]  /*5d50*/  LOP3.LUT R11, R11, 0x1, RZ, 0x3c, !PT ;  /* 0x000000010b0b7812 */ /* 0x000fe200078e3cff */
[----:B------:R-:W-:Y:S01]  /*5d60*/  UPLOP3.LUT UP4, UPT, UPT, UPT, UPT, 0x80, 0x8 ;  /* 0x000000000008789c */ /* 0x000fe20003f8f070 */
[----:B------:R-:W-:Y:S01]  /*5d70*/  SEL R0, RZ, 0x1, P0 ;  /* 0x00000001ff007807 */ /* 0x000fe20000000000 */
[----:B------:R-:W-:Y:S01]  /*5d80*/  UIADD3 UR34, UPT, UPT, UR13, UR18, URZ ;  /* 0x000000120d227290 */ /* 0x000fe2000fffe0ff */
[----:B------:R-:W-:Y:S01]  /*5d90*/  SEL R10, R10, RZ, P0 ;  /* 0x000000ff0a0a7207 */ /* 0x000fe20000000000 */
[----:B------:R-:W-:Y:S01]  /*5da0*/  UIADD3 UR35, UPT, UPT, UR14, UR16, URZ ;  /* 0x000000100e237290 */ /* 0x000fe2000fffe0ff */
[----:B------:R-:W-:Y:S01]  /*5db0*/  IMAD.U32 R5, RZ, RZ, UR4 ;  /* 0x00000004ff057e24 */ /* 0x000fe2000f8e00ff */
[----:B------:R-:W-:Y:S02]  /*5dc0*/  @!P1 R2UR UR4, R4 ;  /* 0x00000000040492ca */ /* 0x000fe400000e0000 */
[----:B------:R-:W-:Y:S02]  /*5dd0*/  LOP3.LUT R9, R9, R0, RZ, 0x3c, !PT ;  /* 0x0000000009097212 */ /* 0x000fe400078e3cff */
[----:B------:R-:W-:Y:S11]  /*5de0*/  @!P1 R2UR UR5, R5 ;  /* 0x00000000050592ca */ /* 0x000ff600000e0000 */
[----:B------:R-:W-:Y:S02]  /*5df0*/  @!UPT UIADD3 URZ, UPT, UPT, URZ, URZ, URZ ;  /* 0x000000fffffff290 */ /* 0x000fe4000fffe0ff */
[----:B------:R1:W-:Y:S01]  /*5e00*/  @!UP0 UTMALDG.3D [UR8], [UR4], desc[UR6] ;  /* 0x00000608040085b4 */ /* 0x0003e20008011000 */
[----:B------:R1:W-:Y:S01]  /*5e10*/  @!P1 SYNCS.ARRIVE.TRANS64.RED.A0TR RZ, [UR21+0x118], R3 ;  /* 0x00011803ffff99a7 */ /* 0x0003e20008300415 */
[----:B------:R-:W-:Y:S01]  /*5e20*/  SYNCS.ARRIVE.TRANS64.RED.A1T0 RZ, [UR39], RZ ;  /* 0x000000ffffff79a7 */ /* 0x000fe20008100427 */
[----:B------:R-:W-:Y:S05]  /*5e30*/  BRA.U UP2, `(.L_x_109) ;  /* 0xfffffff102587547 */ /* 0x000fea000b83ffff */
[----:B-1----:R-:W-:-:S04]  /*5e40*/  SHF.L.U32 R3, R11, 0x1f, RZ ;  /* 0x0000001f0b037819 */ /* 0x002fc800000006ff */
[----:B------:R-:W1:Y:S02]  /*5e50*/  SYNCS.PHASECHK.TRANS64.TRYWAIT P0, [UR21+0x120], R3 ;  /* 0x00012003ff0075a7 */ /* 0x000e640008001115 */
[----:B-1----:R-:W-:Y:S05]  /*5e60*/  @!P0 BRA `(.L_x_110) ;  /* 0x0000005000ec8947 */ /* 0x002fea0003800000 */
.L_x_227:
[----:B------:R-:W2:Y:S02]  /*5e70*/  SYNCS.PHASECHK.TRANS64.TRYWAIT P0, [UR21+0x128], R3 ;  /* 0x00012803ff0075a7 */ /* 0x000ea40008001115 */
[----:B--2---:R-:W-:Y:S05]  /*5e80*/  @!P0 BRA `(.L_x_111) ;  /* 0x0000005000fc8947 */ /* 0x004fea0003800000 */
.L_x_229:
[----:B------:R-:W2:Y:S02]  /*5e90*/  SYNCS.PHASECHK.TRANS64.TRYWAIT P0, [UR21+0x130], R3 ;  /* 0x00013003ff0075a7 */ /* 0x000ea40008001115 */
[----:B--2---:R-:W-:Y:S05]  /*5ea0*/  @!P0 BRA `(.L_x_112) ;  /* 0x00000054000c8947 */ /* 0x004fea0003800000 */
.L_x_231:
[----:B-1----:R-:W-:-:S07]  /*5eb0*/  MOV R0, UR21 ;  /* 0x0000001500007c02 */ /* 0x002fce0008000f00 */
.L_x_113:
[----:B-1----:R-:W-:-:S04]  /*5ec0*/  SHF.L.U32 R3, R11, 0x1f, RZ ;  /* 0x0000001f0b037819 */ /* 0x002fc800000006ff */
[----:B------:R1:W2:Y:S03]  /*5ed0*/  SYNCS.PHASECHK.TRANS64.TRYWAIT P0, [R0+URZ+0x138], R3 ;  /* 0x00013803000075a7 */ /* 0x0002a600080011ff */
[----:B--2---:R-:W-:Y:S05]  /*5ee0*/  @!P0 NANOSLEEP.SYNCS 0x989680 ;  /* 0x009896800000895d */ /* 0x004fea0003900000 */
[----:B------:R-:W2:Y:S02]  /*5ef0*/  @!P0 SYNCS.PHASECHK.TRANS64 P0, [R0+URZ+0x138], R3 ;  /* 0x00013803000085a7 */ /* 0x000ea400080010ff */
[----:B--23--:R-:W-:Y:S05]  /*5f00*/  @P0 EXIT ;  /* 0x000000000000094d */ /* 0x00cfea0003800000 */
[----:B------:R-:W-:Y:S05]  /*5f10*/  BRA `(.L_x_113) ;  /* 0xfffffffc00e87947 */ /* 0x000fea000383ffff */
.L_x_98:
[----:B------:R-:W-:-:S06]  /*5f20*/  UISETP.GE.AND UP0, UPT, UR20, 0x4, UPT ;  /* 0x000000041400788c */ /* 0x000fcc000bf06270 */
[----:B------:R-:W-:-:S13]  /*5f30*/  PLOP3.LUT P0, PT, PT, PT, UP0, 0x80, 0x8 ;  /* 0x000000000008781c */ /* 0x000fda0003f0f008 */
[----:B-1----:R-:W-:Y:S05]  /*5f40*/  @!P0 EXIT ;  /* 0x000000000000894d */ /* 0x002fea0003800000 */
[----:B------:R-:W1:Y:S08]  /*5f50*/  S2UR UR4, SR_CgaCtaId ;  /* 0x00000000000479c3 */ /* 0x000e700000008800 */
[----:B------:R-:W-:Y:S01]  /*5f60*/  BAR.SYNC.DEFER_BLOCKING 0x6, 0xa0 ;  /* 0x0182800000007b1d */ /* 0x000fe20000010000 */
[C---:B------:R-:W-:Y:S01]  /*5f70*/  IMAD.SHL.U32 R3, R95.reuse, 0x20, RZ ;  /* 0x000000205f037824 */ /* 0x040fe200078e00ff */
[C---:B------:R-:W-:Y:S01]  /*5f80*/  SHF.L.U32 R37, R95.reuse, 0x10, RZ ;  /* 0x000000105f257819 */ /* 0x040fe200000006ff */
[C---:B------:R-:W-:Y:S01]  /*5f90*/  IMAD.SHL.U32 R94, R95.reuse, 0x4, RZ ;  /* 0x000000045f5e7824 */ /* 0x040fe200078e00ff */
[----:B------:R-:W-:Y:S01]  /*5fa0*/  LOP3.LUT R96, R95, 0x60, RZ, 0xc0, !PT ;  /* 0x000000605f607812 */ /* 0x000fe200078ec0ff */
[----:B------:R-:W-:Y:S01]  /*5fb0*/  HFMA2 R91, -RZ, RZ, 0, 5.9604644775390625e-08 ;  /* 0x00000001ff5b7431 */ /* 0x000fe200000001ff */
[----:B------:R-:W-:-:S02]  /*5fc0*/  UMOV UR44, 0x400 ;  /* 0x00000400002c7882 */ /* 0x000fc40000000000 */
[----:B------:R-:W2:Y:S01]  /*5fd0*/  LDC.64 R78, c[0x0][0x8b0] ;  /* 0x00022c00ff4e7b82 */ /* 0x000ea20000000a00 */
[----:B------:R-:W-:Y:S01]  /*5fe0*/  LOP3.LUT R5, R3, 0xc0, RZ, 0xc0, !PT ;  /* 0x000000c003057812 */ /* 0x000fe200078ec0ff */
[----:B------:R-:W-:Y:S01]  /*5ff0*/  HFMA2 R89, -RZ, RZ, 0, 0 ;  /* 0x00000000ff597431 */ /* 0x000fe200000001ff */
[----:B------:R-:W-:Y:S01]  /*6000*/  LOP3.LUT R93, R95, 0x2, RZ, 0xc0, !PT ;  /* 0x000000025f5d7812 */ /* 0x000fe200078ec0ff */
[----:B------:R-:W-:Y:S01]  /*6010*/  IMAD.MOV.U32 R36, RZ, RZ, RZ ;  /* 0x000000ffff247224 */ /* 0x000fe200078e00ff */
[----:B------:R-:W-:Y:S01]  /*6020*/  LOP3.LUT R94, R5, 0x18, R94, 0xf8, !PT ;  /* 0x00000018055e7812 */ /* 0x000fe200078ef85e */
[----:B------:R-:W-:Y:S01]  /*6030*/  IMAD.MOV.U32 R87, RZ, RZ, RZ ;  /* 0x000000ffff577224 */ /* 0x000fe200078e00ff */
[----:B------:R-:W-:Y:S01]  /*6040*/  LOP3.LUT R37, R37, 0x600000, RZ, 0xc0, !PT ;  /* 0x0060000025257812 */ /* 0x000fe200078ec0ff */
[----:B------:R-:W3:Y:S01]  /*6050*/  LDC.64 R76, c[0x0][0x8a8] ;  /* 0x00022a00ff4c7b82 */ /* 0x000ee20000000a00 */
[----:B------:R-:W-:Y:S01]  /*6060*/  LOP3.LUT R94, R94, 0xf20, R3, 0xf8, !PT ;  /* 0x00000f205e5e7812 */ /* 0x000fe200078ef803 */
[----:B------:R-:W4:Y:S01]  /*6070*/  LDCU UR59, c[0x0][0x370] ;  /* 0x00006e00ff3b77ac */ /* 0x000f220008000800 */
[----:B------:R-:W-:-:S02]  /*6080*/  LOP3.LUT R95, R95, 0x4, RZ, 0xc0, !PT ;  /* 0x000000045f5f7812 */ /* 0x000fc400078ec0ff */
[----:B------:R-:W-:Y:S01]  /*6090*/  MOV R90, RZ ;  /* 0x000000ff005a7202 */ /* 0x000fe20000000f00 */
[----:B------:R-:W2:Y:S01]  /*60a0*/  LDCU UR43, c[0x0][0xb0c] ;  /* 0x00016180ff2b77ac */ /* 0x000ea20008000800 */
[----:B-1----:R-:W-:Y:S01]  /*60b0*/  ULEA UR44, UR4, UR44, 0x18 ;  /* 0x0000002c042c7291 */ /* 0x002fe2000f8ec0ff */
[----:B------:R-:W1:Y:S03]  /*60c0*/  LDCU UR39, c[0x0][0xb30] ;  /* 0x00016600ff2777ac */ /* 0x000e660008000800 */
[----:B------:R-:W-:Y:S01]  /*60d0*/  UIADD3 UR4, UPT, UPT, UR44, 0x400, URZ ;  /* 0x000004002c047890 */ /* 0x000fe2000fffe0ff */
[----:B------:R-:W1:Y:S04]  /*60e0*/  LDCU.64 UR56, c[0x0][0x888] ;  /* 0x00011100ff3877ac */ /* 0x000e680008000a00 */
[----:B------:R-:W4:Y:S01]  /*60f0*/  LDS R0, [UR44+0x200] ;  /* 0x0002002cff007984 */ /* 0x000f220008000800 */
[----:B------:R-:W-:Y:S01]  /*6100*/  IMAD.U32 R85, RZ, RZ, UR4 ;  /* 0x00000004ff557e24 */ /* 0x000fe2000f8e00ff */
[----:B------:R-:W1:Y:S03]  /*6110*/  LDCU.64 UR40, c[0x0][0xb28] ;  /* 0x00016500ff2877ac */ /* 0x000e660008000a00 */
[----:B------:R-:W-:Y:S01]  /*6120*/  IMAD R94, R94, 0x2, R85 ;  /* 0x000000025e5e7824 */ /* 0x000fe200078e0255 */
[----:B------:R-:W1:Y:S03]  /*6130*/  LDCU.64 UR62, c[0x0][0x890] ;  /* 0x00011200ff3e77ac */ /* 0x000e660008000a00 */
[--C-:B------:R-:W-:Y:S01]  /*6140*/  IMAD R93, R93, -0x10, R94.reuse ;  /* 0xfffffff05d5d7824 */ /* 0x100fe200078e025e */
[----:B------:R-:W1:Y:S01]  /*6150*/  LDCU.128 UR52, c[0x0][0xb10] ;  /* 0x00016200ff3477ac */ /* 0x000e620008000c00 */
[----:B------:R-:W-:Y:S01]  /*6160*/  IMAD R92, R95, -0x10, R94 ;  /* 0xfffffff05f5c7824 */ /* 0x000fe200078e025e */
[----:B------:R-:W1:Y:S01]  /*6170*/  LDCU UR58, c[0x0][0x374] ;  /* 0x00006e80ff3a77ac */ /* 0x000e620008000800 */
[----:B------:R-:W-:Y:S01]  /*6180*/  UMOV UR47, URZ ;  /* 0x000000ff002f7c82 */ /* 0x000fe20008000000 */
[----:B------:R-:W-:Y:S01]  /*6190*/  UMOV UR46, URZ ;  /* 0x000000ff002e7c82 */ /* 0x000fe20008000000 */
[----:B-1234-:R-:W-:-:S07]  /*61a0*/  IMAD.IADD R37, R0, 0x1, R37 ;  /* 0x0000000100257824 */ /* 0x01efce00078e0225 */
.L_x_157:
[----:B------:R-:W-:Y:S02]  /*61b0*/  LEA R3, R87, UR44, 0x3 ;  /* 0x0000002c57037c11 */ /* 0x000fe4000f8e18ff */
[----:B------:R-:W-:Y:S02]  /*61c0*/  SHF.L.U32 R0, R89, 0x1f, RZ ;  /* 0x0000001f59007819 */ /* 0x000fe400000006ff */
[----:B------:R-:W-:Y:S02]  /*61d0*/  LEA R5, R87, UR44, 0x4 ;  /* 0x0000002c57057c11 */ /* 0x000fe4000f8e20ff */
[----:B-1----:R-:W1:Y:S02]  /*61e0*/  SYNCS.PHASECHK.TRANS64.TRYWAIT P0, [R3+URZ+0x150], R0 ;  /* 0x00015000030075a7 */ /* 0x002e6400080011ff */
[----:B-12---:R-:W-:Y:S05]  /*61f0*/  @!P0 BRA `(.L_x_114) ;  /* 0x0000005000508947 */ /* 0x006fea0003800000 */
.L_x_232:
[----:B------:R-:W2:Y:S01]  /*6200*/  LDS.128 R4, [R5+0x1e0] ;  /* 0x0001e00005047984 */ /* 0x000ea20000000c00 */
[----:B------:R-:W-:Y:S01]  /*6210*/  UISETP.GE.AND UP0, UPT, UR42, 0x1, UPT ;  /* 0x000000012a00788c */ /* 0x000fe2000bf06270 */
[----:B------:R-:W-:Y:S01]  /*6220*/  @!PT LDS RZ, [RZ] ;  /* 0x00000000fffff984 */ /* 0x000fe20000000800 */
[----:B------:R-:W-:Y:S01]  /*6230*/  @!PT LDS RZ, [RZ] ;  /* 0x00000000fffff984 */ /* 0x000fe20000000800 */
[----:B------:R-:W-:Y:S01]  /*6240*/  @!PT LDS RZ, [RZ] ;  /* 0x00000000fffff984 */ /* 0x000fe20000000800 */
[----:B------:R-:W-:Y:S01]  /*6250*/  @!PT LDS RZ, [RZ] ;  /* 0x00000000fffff984 */ /* 0x000fe20000000800 */
[----:B------:R3:W-:Y:S06]  /*6260*/  MEMBAR.ALL.CTA ;  /* 0x0000000000007992 */ /* 0x0007ec0000008000 */
[----:B---3--:R-:W3:Y:S01]  /*6270*/  FENCE.VIEW.ASYNC.S ;  /* 0x00000000000073c6 */ /* 0x008ee20000000000 */
[----:B--2---:R-:W-:Y:S11]  /*6280*/  LOP3.LUT P0, RZ, R6, 0x1, RZ, 0xc0, !PT ;  /* 0x0000000106ff7812 */ /* 0x004ff6000780c0ff */
[----:B------:R-:W-:Y:S02]  /*6290*/  @!UPT UIADD3 URZ, UPT, UPT, URZ, URZ, URZ ;  /* 0x000000fffffff290 */ /* 0x000fe4000fffe0ff */
[----:B---3--:R-:W-:Y:S01]  /*62a0*/  VOTEU.ANY UP1, P0 ;  /* 0x0000000000ff7886 */ /* 0x008fe20000020100 */
[----:B------:R-:W-:Y:S01]  /*62b0*/  PLOP3.LUT P0, PT, PT, PT, UP1, 0x80, 0x8 ;  /* 0x000000000008781c */ /* 0x000fe20003f0f018 */
[----:B------:R-:W-:Y:S11]  /*62c0*/  UP2UR UR61, UPR, URZ, 0x2 ;  /* 0x00000002ff3d7883 */ /* 0x000ff60008000000 */
[----:B------:R-:W-:Y:S01]  /*62d0*/  @!UPT UIADD3 URZ, UPT, UPT, URZ, URZ, URZ ;  /* 0x000000fffffff290 */ /* 0x000fe2000fffe0ff */
[----:B-1----:R-:W-:Y:S02]  /*62e0*/  @P0 SHF.R.U32.HI R0, RZ, 0x10, R5 ;  /* 0x00000010ff000819 */ /* 0x002fe40000011605 */
        /* <DEDUP_REMOVED lines=12> */
[----:B------:R-:W2:Y:S01]  /*63b0*/  LDCU UR12, c[0x0][0xb20] ;  /* 0x00016400ff0c77ac */ /* 0x000ea20008000800 */
[----:B------:R-:W-:Y:S02]  /*63c0*/  UIMAD.WIDE.U32 UR4, UR58, UR55, URZ ;  /* 0x000000373a0472a5 */ /* 0x000fe4000f8e00ff */
[----:B------:R-:W-:Y:S02]  /*63d0*/  UIMAD.WIDE.U32 UR6, UR59, UR52, URZ ;  /* 0x000000343b0672a5 */ /* 0x000fe4000f8e00ff */
[----:B------:R-:W-:Y:S02]  /*63e0*/  UISETP.NE.AND UP0, UPT, UR54, 0x1, UPT ;  /* 0x000000013600788c */ /* 0x000fe4000bf05270 */
[----:B------:R-:W-:Y:S02]  /*63f0*/  UIMAD.WIDE.U32 UR8, UR37, UR55, URZ ;  /* 0x00000037250872a5 */ /* 0x000fe4000f8e00ff */
[----:B------:R-:W-:Y:S02]  /*6400*/  UIMAD.WIDE.U32 UR10, UR38, UR52, URZ ;  /* 0x00000034260a72a5 */ /* 0x000fe4000f8e00ff */
[----:B------:R-:W-:Y:S02]  /*6410*/  UISETP.NE.AND UP1, UPT, UR43, 0x1, UPT ;  /* 0x000000012b00788c */ /* 0x000fe4000bf25270 */
[----:B------:R-:W-:Y:S01]  /*6420*/  UISETP.NE.AND UP2, UPT, UR42, 0x1, UPT ;  /* 0x000000012a00788c */ /* 0x000fe2000bf45270 */
[----:B------:R-:W-:Y:S02]  /*6430*/  UMOV UR4, UR5 ;  /* 0x0000000500047c82 */ /* 0x000fe40008000000 */
[----:B--2---:R-:W-:Y:S03]  /*6440*/  USHF.R.U32.HI UR5, URZ, UR12, UR4 ;  /* 0x0000000cff057299 */ /* 0x004fe60008011604 */
[----:B------:R-:W-:Y:S02]  /*6450*/  UMOV UR4, UR7 ;  /* 0x0000000700047c82 */ /* 0x000fe40008000000 */
[----:B------:R-:W-:Y:S02]  /*6460*/  USHF.R.U32.HI UR7, URZ, UR53, UR4 ;  /* 0x00000035ff077299 */ /* 0x000fe40008011604 */
[----:B------:R-:W-:Y:S02]  /*6470*/  USEL UR4, UR58, UR5, !UP0 ;  /* 0x000000053a047287 */ /* 0x000fe4000c000000 */
[----:B------:R-:W-:Y:S01]  /*6480*/  USEL UR7, UR59, UR7, !UP1 ;  /* 0x000000073b077287 */ /* 0x000fe2000c800000 */
[----:B------:R-:W-:Y:S01]  /*6490*/  UMOV UR5, UR9 ;  /* 0x0000000900057c82 */ /* 0x000fe20008000000 */
[----:B------:R-:W-:Y:S02]  /*64a0*/  UIMAD.WIDE.U32 UR8, UR4, UR40, URZ ;  /* 0x00000028040872a5 */ /* 0x000fe4000f8e00ff */
[----:B------:R-:W-:Y:S03]  /*64b0*/  USHF.R.U32.HI UR6, URZ, UR12, UR5 ;  /* 0x0000000cff067299 */ /* 0x000fe60008011605 */
[----:B------:R-:W-:Y:S01]  /*64c0*/  UMOV UR5, UR11 ;  /* 0x0000000b00057c82 */ /* 0x000fe20008000000 */
[----:B------:R-:W-:Y:S02]  /*64d0*/  UIMAD.WIDE.U32 UR10, UR7, UR40, URZ ;  /* 0x00000028070a72a5 */ /* 0x000fe4000f8e00ff */
[----:B------:R-:W-:Y:S02]  /*64e0*/  USHF.R.U32.HI UR12, URZ, UR53, UR5 ;  /* 0x00000035ff0c7299 */ /* 0x000fe40008011605 */
[----:B------:R-:W-:Y:S01]  /*64f0*/  USEL UR6, UR37, UR6, !UP0 ;  /* 0x0000000625067287 */ /* 0x000fe2000c000000 */
[----:B------:R-:W-:Y:S02]  /*6500*/  UMOV UR5, UR9 ;  /* 0x0000000900057c82 */ /* 0x000fe40008000000 */
[----:B------:R-:W-:Y:S01]  /*6510*/  UMOV UR10, UR11 ;  /* 0x0000000b000a7c82 */ /* 0x000fe20008000000 */
[----:B------:R-:W-:Y:S02]  /*6520*/  @UP2 USHF.R.U32.HI UR4, URZ, UR41, UR5 ;  /* 0x00000029ff042299 */ /* 0x000fe40008011605 */
[----:B------:R-:W-:Y:S02]  /*6530*/  @UP2 USHF.R.U32.HI UR7, URZ, UR41, UR10 ;  /* 0x00000029ff072299 */ /* 0x000fe4000801160a */
[----:B------:R-:W-:Y:S02]  /*6540*/  UIMAD UR4, UR42, UR4, URZ ;  /* 0x000000042a0472a4 */ /* 0x000fe4000f8e02ff */
[----:B------:R-:W-:Y:S02]  /*6550*/  UIMAD.WIDE.U32 UR10, UR6, UR40, URZ ;  /* 0x00000028060a72a5 */ /* 0x000fe4000f8e00ff */
[----:B------:R-:W-:Y:S02]  /*6560*/  USEL UR5, UR38, UR12, !UP1 ;  /* 0x0000000c26057287 */ /* 0x000fe4000c800000 */
[----:B------:R-:W-:Y:S02]  /*6570*/  UIMAD UR8, UR42, UR7, URZ ;  /* 0x000000072a0872a4 */ /* 0x000fe4000f8e02ff */
[----:B------:R-:W-:Y:S03]  /*6580*/  UISETP.GE.AND UP0, UPT, UR6, UR4, UPT ;  /* 0x000000040600728c */ /* 0x000fe6000bf06270 */
[----:B------:R-:W-:Y:S01]  /*6590*/  UMOV UR4, UR11 ;  /* 0x0000000b00047c82 */ /* 0x000fe20008000000 */
[----:B------:R-:W-:Y:S02]  /*65a0*/  UISETP.GE.OR UP0, UPT, UR5, UR8, UP0 ;  /* 0x000000080500728c */ /* 0x000fe40008706670 */
[----:B------:R-:W-:Y:S02]  /*65b0*/  USHF.R.U32.HI UR4, URZ, UR41, UR4 ;  /* 0x00000029ff047299 */ /* 0x000fe40008011604 */
[----:B------:R-:W-:Y:S02]  /*65c0*/  UIMAD.WIDE.U32 UR8, UR5, UR40, URZ ;  /* 0x00000028050872a5 */ /* 0x000fe4000f8e00ff */
[----:B------:R-:W-:Y:S02]  /*65d0*/  USEL UR11, UR6, UR4, !UP2 ;  /* 0x00000004060b7287 */ /* 0x000fe4000d000000 */
[----:B------:R-:W-:Y:S02]  /*65e0*/  UIADD3 UR8, UPT, UPT, -UR5, URZ, URZ ;  /* 0x000000ff05087290 */ /* 0x000fe4000fffe1ff */
[----:B------:R-:W-:Y:S01]  /*65f0*/  UIADD3 UR10, UPT, UPT, -UR11, URZ, URZ ;  /* 0x000000ff0b0a7290 */ /* 0x000fe2000fffe1ff */
[----:B------:R-:W-:Y:S01]  /*6600*/  @!UP0 UMOV UR4, UR9 ;  /* 0x0000000900048c82 */ /* 0x000fe20008000000 */
[----:B------:R-:W-:Y:S02]  /*6610*/  UIADD3 UR9, UPT, UPT, -UR6, URZ, URZ ;  /* 0x000000ff06097290 */ /* 0x000fe4000fffe1ff */
[----:B------:R-:W-:Y:S02]  /*6620*/  @!UP0 USHF.R.U32.HI UR4, URZ, UR41, UR4 ;  /* 0x00000029ff048299 */ /* 0x000fe40008011604 */
[----:B------:R-:W-:Y:S02]  /*6630*/  UIMAD UR10, UR42, UR10, UR6 ;  /* 0x0000000a2a0a72a4 */ /* 0x000fe4000f8e0206 */
[----:B------:R-:W-:Y:S04]  /*6640*/  @!UP0 USEL UR4, UR5, UR4, !UP2 ;  /* 0x0000000405048287 */ /* 0x000fe8000d000000 */
[----:B------:R-:W-:Y:S02]  /*6650*/  @!UP0 UIMAD UR10, UR7, UR10, UR4 ;  /* 0x0000000a070a82a4 */ /* 0x000fe4000f8e0204 */
[----:B------:R-:W-:Y:S02]  /*6660*/  @!UP0 UIADD3 UR11, UPT, UPT, UR11, -UR4, URZ ;  /* 0x800000040b0b8290 */ /* 0x000fe4000fffe0ff */
[----:B------:R-:W-:Y:S02]  /*6670*/  UIMAD UR7, UR43, UR8, UR38 ;  /* 0x000000082b0772a4 */ /* 0x000fe4000f8e0226 */
[----:B------:R-:W-:Y:S02]  /*6680*/  @!UP0 UIMAD UR6, UR11, UR42, UR5 ;  /* 0x0000002a0b0682a4 */ /* 0x000fe4000f8e0205 */
[----:B------:R-:W-:Y:S01]  /*6690*/  UIMAD UR4, UR54, UR9, UR37 ;  /* 0x00000009360472a4 */ /* 0x000fe2000f8e0225 */
[----:B------:R-:W-:Y:S02]  /*66a0*/  @!UP0 UMOV UR5, UR10 ;  /* 0x0000000a00058c82 */ /* 0x000fe40008000000 */
[----:B------:R-:W-:Y:S02]  /*66b0*/  UIMAD UR38, UR5, UR43, UR7 ;  /* 0x0000002b052672a4 */ /* 0x000fe4000f8e0207 */
[----:B------:R-:W-:Y:S11]  /*66c0*/  UIMAD UR37, UR6, UR54, UR4 ;  /* 0x00000036062572a4 */ /* 0x000ff6000f8e0204 */
[----:B------:R-:W-:Y:S01]  /*66d0*/  @!UPT UIADD3 URZ, UPT, UPT, URZ, URZ, URZ ;  /* 0x000000fffffff290 */ /* 0x000fe2000fffe0ff */
.L_x_115:
[----:B------:R-:W-:Y:S01]  /*66e0*/  UISETP.NE.AND UP0, UPT, UR39, 0x1, UPT ;  /* 0x000000012700788c */ /* 0x000fe2000bf05270 */
[----:B------:R-:W-:Y:S01]  /*66f0*/  LOP3.LUT P0, RZ, R85, 0x1b0, RZ, 0xc0, !PT ;  /* 0x000001b055ff7812 */ /* 0x000fe2000780c0ff */
[----:B------:R-:W-:Y:S01]  /*6700*/  USHF.L.U32 UR50, UR35, 0x7, URZ ;  /* 0x0000000723327899 */ /* 0x000fe200080006ff */
[----:B------:R-:W-:Y:S01]  /*6710*/  BSSY.RECONVERGENT B6, `(.L_x_116) ;  /* 0x0000034000067945 */ /* 0x000fe20003800200 */
[----:B------:R-:W-:Y:S01]  /*6720*/  USHF.L.U32 UR49, UR34, 0x7, URZ ;  /* 0x0000000722317899 */ /* 0x000fe200080006ff */
[----:B------:R-:W-:Y:S06]  /*6730*/  IADD3 R87, PT, PT, R87, 0x1, RZ ;  /* 0x0000000157577810 */ /* 0x000fec0007ffe0ff */
[----:B------:R-:W2:Y:S01]  /*6740*/  @!UP0 LDCU.128 UR12, c[0x0][0xb10] ;  /* 0x00016200ff0c87ac */ /* 0x000ea20008000c00 */
[----:B------:R-:W3:Y:S01]  /*6750*/  @!UP0 LDCU UR5, c[0x0][0xb0c] ;  /* 0x00016180ff0587ac */ /* 0x000ee20008000800 */
[----:B------:R-:W4:Y:S01]  /*6760*/  @!UP0 LDCU UR10, c[0x0][0xb20] ;  /* 0x00016400ff0a87ac */ /* 0x000f220008000800 */
[----:B--2---:R-:W-:Y:S02]  /*6770*/  UIMAD.WIDE.U32 UR8, UR38, UR12, URZ ;  /* 0x0000000c260872a5 */ /* 0x004fe4000f8e00ff */
[----:B------:R-:W-:Y:S02]  /*6780*/  UIMAD.WIDE.U32 UR6, UR37, UR15, URZ ;  /* 0x0000000f250672a5 */ /* 0x000fe4000f8e00ff */
[----:B------:R-:W-:Y:S03]  /*6790*/  @!UP0 UISETP.NE.AND UP1, UPT, UR14, 0x1, UPT ;  /* 0x000000010e00888c */ /* 0x000fe6000bf25270 */
[----:B------:R-:W-:Y:S01]  /*67a0*/  @!UP0 UMOV UR4, UR9 ;  /* 0x0000000900048c82 */ /* 0x000fe20008000000 */
[----:B---3--:R-:W-:Y:S02]  /*67b0*/  @!UP0 UISETP.NE.AND UP2, UPT, UR5, 0x1, UPT ;  /* 0x000000010500888c */ /* 0x008fe4000bf45270 */
[----:B------:R-:W-:Y:S01]  /*67c0*/  @!UP0 USHF.R.U32.HI UR4, URZ, UR13, UR4 ;  /* 0x0000000dff048299 */ /* 0x000fe20008011604 */
[----:B------:R-:W-:Y:S02]  /*67d0*/  @!UP0 UMOV UR6, UR7 ;  /* 0x0000000700068c82 */ /* 0x000fe40008000000 */
[----:B----4-:R-:W-:Y:S02]  /*67e0*/  @!UP0 USHF.R.U32.HI UR6, URZ, UR10, UR6 ;  /* 0x0000000aff068299 */ /* 0x010fe40008011606 */
[----:B------:R-:W-:Y:S02]  /*67f0*/  @!UP0 USEL UR7, UR38, UR4, !UP2 ;  /* 0x0000000426078287 */ /* 0x000fe4000d000000 */
[----:B------:R-:W-:Y:S04]  /*6800*/  @!UP0 USEL UR6, UR37, UR6, !UP1 ;  /* 0x0000000625068287 */ /* 0x000fe8000c800000 */
[----:B------:R-:W-:Y:S02]  /*6810*/  @!UP0 UIADD3 UR4, UPT, UPT, -UR7, UR6, URZ ;  /* 0x0000000607048290 */ /* 0x000fe4000fffe1ff */
[----:B------:R-:W-:Y:S02]  /*6820*/  @!UP0 UIADD3 UR6, UPT, UPT, UR7, -UR6, URZ ;  /* 0x8000000607068290 */ /* 0x000fe4000fffe0ff */
[----:B------:R-:W-:Y:S02]  /*6830*/  @!UP0 UIMAD UR38, UR4, UR5, UR38 ;  /* 0x00000005042682a4 */ /* 0x000fe4000f8e0226 */
[----:B------:R-:W-:Y:S01]  /*6840*/  @!UP0 UIMAD UR37, UR6, UR14, UR37 ;  /* 0x0000000e062582a4 */ /* 0x000fe2000f8e0225 */
[----:B------:R-:W-:Y:S11]  /*6850*/  @!P0 BRA `(.L_x_117) ;  /* 0x00000000007c8947 */ /* 0x000ff60003800000 */
[----:B------:R-:W2:Y:S01]  /*6860*/  LDCU.64 UR8, c[0x4][0x80] ;  /* 0x01001000ff0877ac */ /* 0x000ea20008000a00 */
[----:B------:R-:W-:Y:S01]  /*6870*/  MOV R2, 0x0 ;  /* 0x0000000000027802 */ /* 0x000fe20000000f00 */
[----:B------:R-:W-:Y:S02]  /*6880*/  HFMA2 R12, -RZ, RZ, 0, 5.9604644775390625e-08 ;  /* 0x00000001ff0c7431 */ /* 0x000fe400000001ff */
[----:B------:R-:W-:Y:S01]  /*6890*/  IMAD.MOV.U32 R8, RZ, RZ, 0x70 ;  /* 0x00000070ff087424 */ /* 0x000fe200078e00ff */
[----:B------:R3:W4:Y:S01]  /*68a0*/  LDC.64 R14, c[0x4][R2] ;  /* 0x01000000020e7b82 */ /* 0x0007220000000a00 */
[----:B------:R-:W1:Y:S01]  /*68b0*/  LDCU.64 UR6, c[0x4][0x88] ;  /* 0x01001100ff0677ac */ /* 0x000e620008000a00 */
[----:B------:R-:W-:Y:S01]  /*68c0*/  IMAD.MOV.U32 R13, RZ, RZ, RZ ;  /* 0x000000ffff0d7224 */ /* 0x000fe200078e00ff */
[----:B------:R-:W1:Y:S01]  /*68d0*/  LDCU.64 UR4, c[0x4][0x8] ;  /* 0x01000100ff0477ac */ /* 0x000e620008000a00 */
[----:B--2---:R-:W-:Y:S01]  /*68e0*/  MOV R5, UR9 ;  /* 0x0000000900057c02 */ /* 0x004fe20008000f00 */
[----:B------:R-:W-:Y:S01]  /*68f0*/  IMAD.U32 R4, RZ, RZ, UR8 ;  /* 0x00000008ff047e24 */ /* 0x000fe2000f8e00ff */
[----:B-1----:R-:W-:Y:S01]  /*6900*/  MOV R7, UR7 ;  /* 0x0000000700077c02 */ /* 0x002fe20008000f00 */
[----:B------:R-:W-:Y:S01]  /*6910*/  IMAD.U32 R6, RZ, RZ, UR6 ;  /* 0x00000006ff067e24 */ /* 0x000fe2000f8e00ff */
[----:B------:R-:W-:Y:S01]  /*6920*/  MOV R11, UR5 ;  /* 0x00000005000b7c02 */ /* 0x000fe20008000f00 */
[----:B------:R-:W-:Y:S02]  /*6930*/  IMAD.U32 R10, RZ, RZ, UR4 ;  /* 0x00000004ff0a7e24 */ /* 0x000fe4000f8e00ff */
[----:B------:R-:W-:Y:S07]  /*6940*/  LEPC R20, `(.L_x_118) ;  /* 0x000000001014794e */ /* 0x000fee0000000000 */
[----:B---345:R-:W-:Y:S05]  /*6950*/  CALL.ABS.NOINC R14 ;  /* 0x000000000e007343 */ /* 0x038fea0003c00000 */
.L_x_118:
[----:B------:R-:W1:Y:S01]  /*6960*/  LDCU.64 UR8, c[0x4][0x80] ;  /* 0x01001000ff0877ac */ /* 0x000e620008000a00 */
[----:B------:R-:W2:Y:S01]  /*6970*/  LDC.64 R2, c[0x4][R2] ;  /* 0x0100000002027b82 */ /* 0x000ea20000000a00 */
[----:B------:R-:W-:Y:S02]  /*6980*/  HFMA2 R12, -RZ, RZ, 0, 5.9604644775390625e-08 ;  /* 0x00000001ff0c7431 */ /* 0x000fe400000001ff */
[----:B------:R-:W-:Y:S02]  /*6990*/  IMAD.MOV.U32 R8, RZ, RZ, 0x70 ;  /* 0x00000070ff087424 */ /* 0x000fe400078e00ff */
[----:B------:R-:W-:Y:S01]  /*69a0*/  IMAD.MOV.U32 R13, RZ, RZ, RZ ;  /* 0x000000ffff0d7224 */ /* 0x000fe200078e00ff */
[----:B------:R-:W3:Y:S01]  /*69b0*/  LDCU.64 UR6, c[0x4][0x88] ;  /* 0x01001100ff0677ac */ /* 0x000ee20008000a00 */
[----:B------:R-:W4:Y:S01]  /*69c0*/  LDCU.64 UR4, c[0x4][0x8] ;  /* 0x01000100ff0477ac */ /* 0x000f220008000a00 */
[----:B-1----:R-:W-:Y:S02]  /*69d0*/  MOV R4, UR8 ;  /* 0x0000000800047c02 */ /* 0x002fe40008000f00 */
[----:B------:R-:W-:Y:S02]  /*69e0*/  MOV R5, UR9 ;  /* 0x0000000900057c02 */ /* 0x000fe40008000f00 */
[----:B---3--:R-:W-:Y:S01]  /*69f0*/  MOV R7, UR7 ;  /* 0x0000000700077c02 */ /* 0x008fe20008000f00 */
[----:B------:R-:W-:Y:S01]  /*6a00*/  IMAD.U32 R6, RZ, RZ, UR6 ;  /* 0x00000006ff067e24 */ /* 0x000fe2000f8e00ff */
[----:B----4-:R-:W-:Y:S01]  /*6a10*/  MOV R11, UR5 ;  /* 0x00000005000b7c02 */ /* 0x010fe20008000f00 */
[----:B------:R-:W-:Y:S02]  /*6a20*/  IMAD.U32 R10, RZ, RZ, UR4 ;  /* 0x00000004ff0a7e24 */ /* 0x000fe4000f8e00ff */
[----:B------:R-:W-:Y:S07]  /*6a30*/  LEPC R20, `(.L_x_117) ;  /* 0x000000001014794e */ /* 0x000fee0000000000 */
[----:B--2---:R-:W-:Y:S05]  /*6a40*/  CALL.ABS.NOINC R2 ;  /* 0x0000000002007343 */ /* 0x004fea0003c00000 */
.L_x_117:
[----:B------:R-:W-:Y:S05]  /*6a50*/  BSYNC.RECONVERGENT B6 ;  /* 0x0000000000067941 */ /* 0x000fea0003800200 */
.L_x_116:
[----:B------:R-:W-:Y:S01]  /*6a60*/  R2UR UR4, R84 ;  /* 0x00000000540472ca */ /* 0x000fe200000e0000 */
[----:B------:R-:W-:Y:S01]  /*6a70*/  UISETP.NE.U32.AND UP0, UPT, UR62, URZ, UPT ;  /* 0x000000ff3e00728c */ /* 0x000fe2000bf05070 */
[----:B------:R-:W-:Y:S02]  /*6a80*/  ISETP.NE.U32.AND P4, PT, R78, RZ, PT ;  /* 0x000000ff4e00720c */ /* 0x000fe40003f85070 */
[----:B------:R-:W-:Y:S01]  /*6a90*/  ISETP.NE.U32.AND P2, PT, RZ, UR56, PT ;  /* 0x00000038ff007c0c */ /* 0x000fe2000bf45070 */
[----:B------:R-:W-:Y:S01]  /*6aa0*/  UISETP.NE.AND.EX UP1, UPT, UR63, URZ, UPT, UP0 ;  /* 0x000000ff3f00728c */ /* 0x000fe2000bf25300 */
[----:B------:R-:W-:Y:S01]  /*6ab0*/  ISETP.NE.AND.EX P4, PT, R79, RZ, PT, P4 ;  /* 0x000000ff4f00720c */ /* 0x000fe20003f85340 */
[----:B------:R-:W-:Y:S01]  /*6ac0*/  UPLOP3.LUT UP0, UPT, UPT, UPT, UPT, 0x40, 0x4 ;  /* 0x000000000004789c */ /* 0x000fe20003f0e870 */
[----:B------:R-:W-:Y:S05]  /*6ad0*/  ISETP.NE.AND.EX P2, PT, RZ, UR57, PT, P2 ;  /* 0x00000039ff007c0c */ /* 0x000fea000bf45320 */
[----:B------:R-:W-:Y:S06]  /*6ae0*/  UISETP.NE.AND UP2, UPT, UR4, URZ, UPT ;  /* 0x000000ff0400728c */ /* 0x000fec000bf45270 */
[----:B------:R-:W-:Y:S05]  /*6af0*/  PLOP3.LUT P1, PT, PT, PT, UP2, 0x80, 0x8 ;  /* 0x000000000008781c */ /* 0x000fea0003f2f028 */
[----:B------:R-:W-:Y:S06]  /*6b00*/  @UP2 UPLOP3.LUT UP0, UPT, UPT, UPT, UP1, 0x80, 0x8 ;  /* 0x000000000008289c */ /* 0x000fec0003f0f010 */
[----:B------:R-:W-:Y:S01]  /*6b10*/  PLOP3.LUT P0, PT, PT, PT, UP0, 0x80, 0x8 ;  /* 0x000000000008781c */ /* 0x000fe20003f0f008 */
[----:B------:R-:W-:Y:S01]  /*6b20*/  @!UPT UIADD3 URZ, UPT, UPT, URZ, URZ, URZ ;  /* 0x000000fffffff290 */ /* 0x000fe2000fffe0ff */
[----:B------:R-:W-:Y:S11]  /*6b30*/  BRA.U !UP1, `(.L_x_119) ;  /* 0x00000001093c7547 */ /* 0x000ff6000b800000 */
[----:B------:R-:W-:Y:S01]  /*6b40*/  UISETP.NE.U32.AND UP0, UPT, UR56, URZ, UPT ;  /* 0x000000ff3800728c */ /* 0x000fe2000bf05070 */
[----:B-1----:R-:W-:Y:S01]  /*6b50*/  HFMA2 R0, -RZ, RZ, 0, 5.9604644775390625e-08 ;  /* 0x00000001ff007431 */ /* 0x002fe200000001ff */
[----:B------:R-:W1:Y:S01]  /*6b60*/  LDCU.64 UR8, c[0x0][0x358] ;  /* 0x00006b00ff0877ac */ /* 0x000e620008000a00 */
[----:B------:R-:W-:Y:S01]  /*6b70*/  IMAD.MOV.U32 R80, RZ, RZ, 0x1 ;  /* 0x00000001ff507424 */ /* 0x000fe200078e00ff */
[----:B------:R-:W-:Y:S06]  /*6b80*/  UISETP.NE.AND.EX UP0, UPT, UR57, URZ, UPT, UP0 ;  /* 0x000000ff3900728c */ /* 0x000fec000bf05300 */
        /* <DEDUP_REMOVED lines=9> */
[----:B--23--:R-:W-:Y:S02]  /*6c20*/  @!P3 IMAD.U32 R41, RZ, RZ, UR4 ;  /* 0x00000004ff29be24 */ /* 0x00cfe4000f8e00ff */
.L_x_119:
[----:B------:R-:W-:Y:S05]  /*6c30*/  @!P4 BRA `(.L_x_120) ;  /* 0x000000000024c947 */ /* 0x000fea0003800000 */
[----:B------:R-:W-:Y:S01]  /*6c40*/  ISETP.NE.U32.AND P3, PT, R76, RZ, PT ;  /* 0x000000ff4c00720c */ /* 0x000fe20003f65070 */
[----:B------:R-:W2:Y:S03]  /*6c50*/  LDCU.64 UR4, c[0x0][0x358] ;  /* 0x00006b00ff0477ac */ /* 0x000ea60008000a00 */
[----:B------:R-:W-:Y:S11]  /*6c60*/  ISETP.NE.AND.EX P3, PT, R77, RZ, PT, P3 ;  /* 0x000000ff4d00720c */ /* 0x000ff60003f65330 */
[----:B------:R-:W-:Y:S02]  /*6c70*/  @!UPT UIADD3 URZ, UPT, UPT, URZ, URZ, URZ ;  /* 0x000000fffffff290 */ /* 0x000fe4000fffe0ff */
[----:B------:R-:W3:Y:S01]  /*6c80*/  @P3 LDC.64 R2, c[0x0][0x8a8] ;  /* 0x00022a00ff023b82 */ /* 0x000ee20000000a00 */
[----:B-1----:R-:W-:Y:S04]  /*6c90*/  @P3 IMAD R0, R78, UR36, RZ ;  /* 0x000000244e003c24 */ /* 0x002fe8000f8e02ff */
[----:B---3--:R-:W-:Y:S05]  /*6ca0*/  @P3 IMAD.WIDE R2, R0, 0x4, R2 ;  /* 0x0000000400023825 */ /* 0x008fea00078e0202 */
[----:B--2--5:R2:W5:Y:S02]  /*6cb0*/  @P3 LDG.E R38, desc[UR4][R2.64] ;  /* 0x0000000402263981 */ /* 0x024564000c1e1900 */
[----:B--2---:R-:W3:Y:S02]  /*6cc0*/  @!P3 LDC R38, c[0x0][0x8a0] ;  /* 0x00022800ff26bb82 */ /* 0x004ee40000000800 */
.L_x_120:
[----:B-----5:R-:W-:Y:S01]  /*6cd0*/  FSETP.NEU.AND P3, PT, R41, RZ, PT ;  /* 0x000000ff2900720b */ /* 0x020fe20003f6d000 */
[----:B------:R-:W-:Y:S01]  /*6ce0*/  BSSY B1, `(.L_x_121) ;  /* 0x0000039000017945 */ /* 0x000fe20003800000 */
[----:B------:R-:W-:Y:S01]  /*6cf0*/  SEL R5, RZ, 0xffffffff, P2 ;  /* 0xffffffffff057807 */ /* 0x000fe20001000000 */
[----:B------:R-:W-:Y:S01]  /*6d00*/  IMAD.MOV.U32 R46, RZ, RZ, 0x1 ;  /* 0x00000001ff2e7424 */ /* 0x000fe200078e00ff */
[----:B------:R-:W-:Y:S01]  /*6d10*/  @P1 LOP3.LUT P2, RZ, R80, 0xff, RZ, 0xc0, !PT ;  /* 0x000000ff50ff1812 */ /* 0x000fe2000784c0ff */
[C---:B------:R-:W-:Y:S01]  /*6d20*/  IMAD R39, R36.reuse, 0x80, R37 ;  /* 0x0000008024277824 */ /* 0x040fe200078e0225 */
[----:B-1----:R-:W-:Y:S01]  /*6d30*/  @P1 SEL R0, RZ, 0xffffffff, P3 ;  /* 0xffffffffff001807 */ /* 0x002fe20001800000 */
[----:B------:R-:W-:Y:S01]  /*6d40*/  IMAD R88, R95, -0x10, R93 ;  /* 0xfffffff05f587824 */ /* 0x000fe200078e025d */
[----:B------:R-:W-:Y:S01]  /*6d50*/  LOP3.LUT R91, R91, 0x1, RZ, 0x3c, !PT ;  /* 0x000000015b5b7812 */ /* 0x000fe200078e3cff */
[----:B------:R-:W-:Y:S01]  /*6d60*/  IMAD.MOV.U32 R47, RZ, RZ, RZ ;  /* 0x000000ffff2f7224 */ /* 0x000fe200078e00ff */
[----:B------:R-:W-:Y:S02]  /*6d70*/  @P0 SEL R0, R5, R0, !P2 ;  /* 0x0000000005000207 */ /* 0x000fe40005000000 */
[----:B------:R-:W-:Y:S02]  /*6d80*/  CS2R R74, SRZ ;  /* 0x00000000004a7805 */ /* 0x000fe4000001ff00 */
[----:B------:R-:W-:Y:S02]  /*6d90*/  LEA R98, R36, UR44, 0x3 ;  /* 0x0000002c24627c11 */ /* 0x000fe4000f8e18ff */
[----:B------:R-:W-:Y:S02]  /*6da0*/  CS2R R72, SRZ ;  /* 0x0000000000487805 */ /* 0x000fe4000001ff00 */
[----:B------:R-:W-:Y:S02]  /*6db0*/  @P1 LOP3.LUT R0, R0, 0x1, RZ, 0xc0, !PT ;  /* 0x0000000100001812 */ /* 0x000fe400078ec0ff */
[----:B------:R-:W-:Y:S02]  /*6dc0*/  CS2R R66, SRZ ;  /* 0x0000000000427805 */ /* 0x000fe4000001ff00 */
[----:B------:R-:W-:Y:S02]  /*6dd0*/  SHF.L.U32 R3, R90, 0x1f, RZ ;  /* 0x0000001f5a037819 */ /* 0x000fe400000006ff */
[----:B------:R-:W-:Y:S02]  /*6de0*/  CS2R R64, SRZ ;  /* 0x0000000000407805 */ /* 0x000fe4000001ff00 */
[----:B------:R-:W-:Y:S02]  /*6df0*/  ISETP.NE.U32.OR P5, PT, R0, 0x1, !P1 ;  /* 0x000000010000780c */ /* 0x000fe40004fa5470 */
[----:B------:R-:W-:Y:S02]  /*6e00*/  CS2R R58, SRZ ;  /* 0x00000000003a7805 */ /* 0x000fe4000001ff00 */
[----:B------:R-:W-:Y:S02]  /*6e10*/  PLOP3.LUT P2, PT, PT, PT, UP1, 0x80, 0x8 ;  /* 0x000000000008781c */ /* 0x000fe40003f4f018 */
[----:B------:R-:W-:Y:S02]  /*6e20*/  CS2R R56, SRZ ;  /* 0x0000000000387805 */ /* 0x000fe4000001ff00 */
[----:B------:R-:W-:Y:S02]  /*6e30*/  LOP3.LUT P4, R86, R80, 0xff, RZ, 0xc0, !PT ;  /* 0x000000ff50567812 */ /* 0x000fe4000788c0ff */
[----:B------:R-:W-:Y:S02]  /*6e40*/  CS2R R50, SRZ ;  /* 0x0000000000327805 */ /* 0x000fe4000001ff00 */
[----:B------:R-:W-:Y:S02]  /*6e50*/  SEL R0, RZ, 0xffffffff, P3 ;  /* 0xffffffffff007807 */ /* 0x000fe40001800000 */
[----:B------:R-:W-:Y:S02]  /*6e60*/  CS2R R48, SRZ ;  /* 0x0000000000307805 */ /* 0x000fe4000001ff00 */
[----:B------:R-:W-:Y:S02]  /*6e70*/  P2R R97, PR, RZ, 0x20 ;  /* 0x00000020ff617803 */ /* 0x000fe40000000000 */
[----:B------:R-:W-:Y:S02]  /*6e80*/  @P5 SHF.L.U32 R2, R91, 0x1f, RZ ;  /* 0x0000001f5b025819 */ /* 0x000fe400000006ff */
[----:B------:R-:W-:Y:S02]  /*6e90*/  @P2 SEL R0, R5, R0, !P4 ;  /* 0x0000000005002207 */ /* 0x000fe40006000000 */
[----:B------:R-:W1:Y:S02]  /*6ea0*/  @P5 SYNCS.PHASECHK.TRANS64.TRYWAIT P1, [UR44+0x100], R2 ;  /* 0x00010002ff0055a7 */ /* 0x000e64000802112c */
[----:B------:R-:W-:Y:S04]  /*6eb0*/  LOP3.LUT R0, R0, 0x1, RZ, 0xc0, !PT ;  /* 0x0000000100007812 */ /* 0x000fe800078ec0ff */
[----:B------:R-:W-:Y:S04]  /*6ec0*/  ISETP.NE.U32.AND P2, PT, R0, 0x1, PT ;  /* 0x000000010000780c */ /* 0x000fe80003f45070 */
[----:B------:R-:W-:Y:S01]  /*6ed0*/  P2R R60, PR, RZ, 0x4 ;  /* 0x00000004ff3c7803 */ /* 0x000fe20000000000 */
[----:B------:R2:W4:Y:S01]  /*6ee0*/  SYNCS.PHASECHK.TRANS64.TRYWAIT P0, [R98+URZ+0x170], R3 ;  /* 0x00017003620075a7 */ /* 0x00052200080011ff */
[----:B-1----:R-:W-:Y:S01]  /*6ef0*/  @P5 SEL R46, RZ, 0x1, !P1 ;  /* 0x00000001ff2e5807 */ /* 0x002fe20004800000 */
[----:B--2---:R-:W-:Y:S06]  /*6f00*/  @!P5 BRA `(.L_x_122) ;  /* 0x000000000058d947 */ /* 0x004fec0003800000 */
[----:B------:R-:W-:Y:S01]  /*6f10*/  IMAD.MOV.U32 R75, RZ, RZ, RZ ;  /* 0x000000ffff4b7224 */ /* 0x000fe200078e00ff */
[----:B------:R-:W-:Y:S01]  /*6f20*/  ISETP.NE.AND P1, PT, R46, RZ, PT ;  /* 0x000000ff2e00720c */ /* 0x000fe20003f25270 */
[----:B------:R-:W-:Y:S01]  /*6f30*/  BSSY B0, `(.L_x_123) ;  /* 0x000000c000007945 */ /* 0x000fe20003800000 */
[----:B------:R-:W-:Y:S02]  /*6f40*/  CS2R R50, SRZ ;  /* 0x0000000000327805 */ /* 0x000fe4000001ff00 */
[----:B------:R-:W-:Y:S02]  /*6f50*/  CS2R R48, SRZ ;  /* 0x0000000000307805 */ /* 0x000fe4000001ff00 */
[----:B------:R-:W-:Y:S02]  /*6f60*/  CS2R R58, SRZ ;  /* 0x00000000003a7805 */ /* 0x000fe4000001ff00 */
[----:B------:R-:W-:Y:S02]  /*6f70*/  CS2R R56, SRZ ;  /* 0x0000000000387805 */ /* 0x000fe4000001ff00 */
[----:B------:R-:W-:Y:S02]  /*6f80*/  CS2R R66, SRZ ;  /* 0x0000000000427805 */ /* 0x000fe4000001ff00 */
[----:B------:R-:W-:Y:S02]  /*6f90*/  CS2R R64, SRZ ;  /* 0x0000000000407805 */ /* 0x000fe4000001ff00 */
[----:B------:R-:W-:Y:S01]  /*6fa0*/  CS2R R72, SRZ ;  /* 0x0000000000487805 */ /* 0x000fe2000001ff00 */
[----:B------:R-:W-:Y:S06]  /*6fb0*/  @P1 BRA `(.L_x_124) ;  /* 0x00000000000c1947 */ /* 0x000fec0003800000 */
[----:B------:R-:W-:Y:S04]  /*6fc0*/  SHF.L.U32 R5, R91, 0x1f, RZ ;  /* 0x0000001f5b057819 */ /* 0x000fe800000006ff */
[----:B------:R-:W1:Y:S02]  /*6fd0*/  SYNCS.PHASECHK.TRANS64.TRYWAIT P1, [UR44+0x100], R5 ;  /* 0x00010005ff0075a7 */ /* 0x000e64000802112c */
[----:B-1----:R-:W-:Y:S05]  /*6fe0*/  @!P1 BRA `(.L_x_125) ;  /* 0x0000004000e89947 */ /* 0x002fea0003800000 */
.L_x_124:
[----:B------:R-:W-:Y:S05]  /*6ff0*/  BSYNC B0 ;  /* 0x0000000000007941 */ /* 0x000fea0003800000 */
.L_x_123:
[----:B------:R-:W-:Y:S01]  /*7000*/  ISETP.NE.AND P1, PT, R60, RZ, PT ;  /* 0x000000ff3c00720c */ /* 0x000fe20003f25270 */
[----:B------:R-:W-:Y:S11]  /*7010*/  HFMA2 R47, -RZ, RZ, 0, 5.9604644775390625e-08 ;  /* 0x00000001ff2f7431 */ /* 0x000ff600000001ff */
[----:B------:R-:W-:Y:S01]  /*7020*/  @!UPT UIADD3 URZ, UPT, UPT, URZ, URZ, URZ ;  /* 0x000000fffffff290 */ /* 0x000fe2000fffe0ff */
[----:B------:R2:W1:Y:S04]  /*7030*/  @P1 LDS.128 R48, [R94] ;  /* 0x000000005e301984 */ /* 0x0004680000000c00 */
[----:B------:R2:W1:Y:S04]  /*7040*/  @P1 LDS.128 R56, [R93+0x10] ;  /* 0x000010005d381984 */ /* 0x0004680000000c00 */
[----:B------:R2:W1:Y:S04]  /*7050*/  @P1 LDS.128 R64, [R92+0x20] ;  /* 0x000020005c401984 */ /* 0x0004680000000c00 */
[----:B------:R2:W1:Y:S02]  /*7060*/  @P1 LDS.128 R72, [R88+0x30] ;  /* 0x0000300058481984 */ /* 0x0004640000000c00 */
.L_x_122:
[----:B------:R-:W-:Y:S05]  /*7070*/  BSYNC B1 ;  /* 0x0000000000017941 */ /* 0x000fea0003800000 */
.L_x_121:
[----:B-1----:R-:W-:Y:S04]  /*7080*/  SHF.R.U32.HI R0, RZ, 0x15, R39 ;  /* 0x00000015ff007819 */ /* 0x002fe80000011627 */
[----:B------:R-:W-:Y:S01]  /*7090*/  LOP3.LUT P1, RZ, R0, 0x3, R81, 0x48, !PT ;  /* 0x0000000300ff7812 */ /* 0x000fe20007824851 */
[----:B------:R-:W-:Y:S01]  /*70a0*/  @!UPT UIADD3 URZ, UPT, UPT, URZ, URZ, URZ ;  /* 0x000000fffffff290 */ /* 0x000fe2000fffe0ff */
[----:B----4-:R-:W-:Y:S11]  /*70b0*/  @P0 BRA `(.L_x_126) ;  /* 0x0000000000080947 */ /* 0x010ff60003800000 */
[----:B------:R-:W1:Y:S02]  /*70c0*/  SYNCS.PHASECHK.TRANS64.TRYWAIT P0, [R98+URZ+0x170], R3 ;  /* 0x00017003620075a7 */ /* 0x000e6400080011ff */
[----:B-1----:R-:W-:Y:S05]  /*70d0*/  @!P0 BRA `(.L_x_127) ;  /* 0x0000004000c48947 */ /* 0x002fea0003800000 */
.L_x_126:
[----:B------:R-:W-:Y:S05]  /*70e0*/  @!P1 BRA `(.L_x_128) ;  /* 0x0000000000409947 */ /* 0x000fea0003800000 */
[----:B------:R-:W4:Y:S01]  /*70f0*/  LDCU.64 UR8, c[0x4][0x70] ;  /* 0x01000e00ff0877ac */ /* 0x000f220008000a00 */
[----:B-1----:R-:W-:Y:S01]  /*7100*/  MOV R3, 0x0 ;  /* 0x0000000000037802 */ /* 0x002fe20000000f00 */
[----:B------:R-:W-:Y:S02]  /*7110*/  HFMA2 R12, -RZ, RZ, 0, 5.9604644775390625e-08 ;  /* 0x00000001ff0c7431 */ /* 0x000fe400000001ff */
[----:B------:R-:W-:Y:S02]  /*7120*/  IMAD.MOV.U32 R8, RZ, RZ, 0x192 ;  /* 0x00000192ff087424 */ /* 0x000fe400078e00ff */
[----:B------:R-:W-:Y:S01]  /*7130*/  IMAD.MOV.U32 R13, RZ, RZ, RZ ;  /* 0x000000ffff0d7224 */ /* 0x000fe200078e00ff */
[----:B------:R-:W1:Y:S01]  /*7140*/  LDCU.64 UR6, c[0x4][0x78] ;  /* 0x01000f00ff0677ac */ /* 0x000e620008000a00 */
[----:B------:R-:W2:Y:S01]  /*7150*/  LDC.64 R2, c[0x4][R3] ;  /* 0x0100000003027b82 */ /* 0x000ea20000000a00 */
[----:B------:R-:W5:Y:S01]  /*7160*/  LDCU.64 UR4, c[0x4][0x10] ;  /* 0x01000200ff0477ac */ /* 0x000f620008000a00 */
[----:B----4-:R-:W-:Y:S01]  /*7170*/  MOV R5, UR9 ;  /* 0x0000000900057c02 */ /* 0x010fe20008000f00 */
[----:B------:R-:W-:Y:S01]  /*7180*/  IMAD.U32 R4, RZ, RZ, UR8 ;  /* 0x00000008ff047e24 */ /* 0x000fe2000f8e00ff */
[----:B-1----:R-:W-:Y:S01]  /*7190*/  MOV R7, UR7 ;  /* 0x0000000700077c02 */ /* 0x002fe20008000f00 */
[----:B------:R-:W-:Y:S01]  /*71a0*/  IMAD.U32 R6, RZ, RZ, UR6 ;  /* 0x00000006ff067e24 */ /* 0x000fe2000f8e00ff */
[----:B-----5:R-:W-:Y:S01]  /*71b0*/  MOV R11, UR5 ;  /* 0x00000005000b7c02 */ /* 0x020fe20008000f00 */
[----:B------:R-:W-:Y:S02]  /*71c0*/  IMAD.U32 R10, RZ, RZ, UR4 ;  /* 0x00000004ff0a7e24 */ /* 0x000fe4000f8e00ff */
[----:B------:R-:W-:Y:S07]  /*71d0*/  LEPC R20, `(.L_x_128) ;  /* 0x000000001014794e */ /* 0x000fee0000000000 */
[----:B--23--:R-:W-:Y:S05]  /*71e0*/  CALL.ABS.NOINC R2 ;  /* 0x0000000002007343 */ /* 0x00cfea0003c00000 */
.L_x_128:
[----:B------:R-:W-:Y:S05]  /*71f0*/  WARPSYNC.ALL ;  /* 0x0000000000007948 */ /* 0x000fea0003800000 */
[----:B------:R-:W-:Y:S01]  /*7200*/  R2UR UR4, R39 ;  /* 0x00000000270472ca */ /* 0x000fe200000e0000 */
[--C-:B------:R-:W-:Y:S01]  /*7210*/  HADD2.F32 R40, -RZ, R48.reuse.H0_H0 ;  /* 0x20000030ff287230 */ /* 0x100fe20000004100 */
[----:B------:R-:W-:Y:S01]  /*7220*/  ISETP.NE.AND P0, PT, R96, RZ, PT ;  /* 0x000000ff6000720c */ /* 0x000fe20003f05270 */
[----:B------:R-:W-:Y:S01]  /*7230*/  HADD2.F32 R43, -RZ, R48.H1_H1 ;  /* 0x30000030ff2b7230 */ /* 0x000fe20000004100 */
[----:B------:R-:W-:Y:S01]  /*7240*/  BSSY.RECONVERGENT B0, `(.L_x_129) ;  /* 0x0000086000007945 */ /* 0x000fe20003800200 */
[----:B------:R-:W-:Y:S02]  /*7250*/  HADD2.F32 R42, -RZ, R49.H0_H0 ;  /* 0x20000031ff2a7230 */ /* 0x000fe40000004100 */
[----:B------:R-:W-:Y:S02]  /*7260*/  HADD2.F32 R45, -RZ, R51.H0_H0 ;  /* 0x20000033ff2d7230 */ /* 0x000fe40000004100 */
[----:B------:R-:W-:Y:S04]  /*7270*/  HADD2.F32 R44, -RZ, R75.H1_H1 ;  /* 0x3000004bff2c7230 */ /* 0x000fe80000004100 */
[----:B------:R-:W3:Y:S02]  /*7280*/  LDTM.x32 R4, tmem[UR4] ;  /* 0x00000004000479ee */ /* 0x000ee400082c0000 */
[C---:B---3--:R-:W-:Y:S01]  /*7290*/  FMUL R0, R38.reuse, R4 ;  /* 0x0000000426007220 */ /* 0x048fe20000400000 */
[C---:B------:R-:W-:Y:S01]  /*72a0*/  FMUL R2, R38.reuse, R5 ;  /* 0x0000000526027220 */ /* 0x040fe20000400000 */
[C---:B-1----:R-:W-:Y:S01]  /*72b0*/  FMUL R3, R38.reuse, R6 ;  /* 0x0000000626037220 */ /* 0x042fe20000400000 */
[C---:B------:R-:W-:Y:S01]  /*72c0*/  FMUL R7, R38.reuse, R7 ;  /* 0x0000000726077220 */ /* 0x040fe20000400000 */
[C---:B------:R-:W-:Y:S01]  /*72d0*/  FFMA R0, R41.reuse, R40, R0 ;  /* 0x0000002829007223 */ /* 0x040fe20000000000 */
[----:B------:R-:W-:Y:S02]  /*72e0*/  HADD2.F32 R40, -RZ, R49.H1_H1 ;  /* 0x30000031ff287230 */ /* 0x000fe40000004100 */
[C---:B------:R-:W-:Y:S01]  /*72f0*/  FFMA R2, R41.reuse, R43, R2 ;  /* 0x0000002b29027223 */ /* 0x040fe20000000002 */
[C---:B------:R-:W-:Y:S01]  /*7300*/  FFMA R3, R41.reuse, R42, R3 ;  /* 0x0000002a29037223 */ /* 0x040fe20000000003 */
[--C-:B------:R-:W-:Y:S02]  /*7310*/  HADD2.F32 R43, -RZ, R50.reuse.H0_H0 ;  /* 0x20000032ff2b7230 */ /* 0x100fe40000004100 */
[----:B------:R-:W-:Y:S01]  /*7320*/  FMUL R4, R38, R8 ;  /* 0x0000000826047220 */ /* 0x000fe20000400000 */
[----:B------:R-:W-:Y:S01]  /*7330*/  HADD2.F32 R42, -RZ, R50.H1_H1 ;  /* 0x30000032ff2a7230 */ /* 0x000fe20000004100 */
[----:B------:R-:W-:Y:S01]  /*7340*/  F2FP.F16.F32.PACK_AB R52, R2, R0 ;  /* 0x000000000234723e */ /* 0x000fe200000000ff */
[C---:B------:R-:W-:Y:S01]  /*7350*/  FFMA R7, R41.reuse, R40, R7 ;  /* 0x0000002829077223 */ /* 0x040fe20000000007 */
[----:B------:R-:W-:Y:S01]  /*7360*/  FFMA R4, R41, R43, R4 ;  /* 0x0000002b29047223 */ /* 0x000fe20000000004 */
[C---:B------:R-:W-:Y:S01]  /*7370*/  FMUL R5, R38.reuse, R9 ;  /* 0x0000000926057220 */ /* 0x040fe20000400000 */
[C---:B------:R-:W-:Y:S01]  /*7380*/  FMUL R6, R38.reuse, R10 ;  /* 0x0000000a26067220 */ /* 0x040fe20000400000 */
[----:B------:R-:W-:Y:S01]  /*7390*/  HADD2.F32 R40, -RZ, R51.H1_H1 ;  /* 0x30000033ff287230 */ /* 0x000fe20000004100 */
[----:B------:R-:W-:Y:S01]  /*73a0*/  F2FP.F16.F32.PACK_AB R53, R7, R3 ;  /* 0x000000030735723e */ /* 0x000fe200000000ff */
[C---:B------:R-:W-:Y:S01]  /*73b0*/  FFMA R5, R41.reuse, R42, R5 ;  /* 0x0000002a29057223 */ /* 0x040fe20000000005 */
[----:B------:R-:W-:Y:S01]  /*73c0*/  FFMA R6, R41, R45, R6 ;  /* 0x0000002d29067223 */ /* 0x000fe20000000006 */
[C---:B------:R-:W-:Y:S01]  /*73d0*/  FMUL R11, R38.reuse, R11 ;  /* 0x0000000b260b7220 */ /* 0x040fe20000400000 */
[--C-:B------:R-:W-:Y:S02]  /*73e0*/  HADD2.F32 R43, -RZ, R56.reuse.H0_H0 ;  /* 0x20000038ff2b7230 */ /* 0x100fe40000004100 */
[C---:B------:R-:W-:Y:S01]  /*73f0*/  FMUL R8, R38.reuse, R12 ;  /* 0x0000000c26087220 */ /* 0x040fe20000400000 */
[----:B------:R-:W-:Y:S01]  /*7400*/  F2FP.F16.F32.PACK_AB R54, R5, R4 ;  /* 0x000000040536723e */ /* 0x000fe200000000ff */
[C---:B------:R-:W-:Y:S01]  /*7410*/  FFMA R11, R41.reuse, R40, R11 ;  /* 0x00000028290b7223 */ /* 0x040fe2000000000b */
[----:B------:R-:W-:Y:S02]  /*7420*/  HADD2.F32 R40, -RZ, R56.H1_H1 ;  /* 0x30000038ff287230 */ /* 0x000fe40000004100 */
[----:B------:R-:W-:Y:S01]  /*7430*/  FFMA R8, R41, R43, R8 ;  /* 0x0000002b29087223 */ /* 0x000fe20000000008 */
[C---:B------:R-:W-:Y:S01]  /*7440*/  FMUL R9, R38.reuse, R13 ;  /* 0x0000000d26097220 */ /* 0x040fe20000400000 */
[--C-:B------:R-:W-:Y:S01]  /*7450*/  HADD2.F32 R45, -RZ, R57.reuse.H0_H0 ;  /* 0x20000039ff2d7230 */ /* 0x100fe20000004100 */
[----:B------:R-:W-:Y:S01]  /*7460*/  F2FP.F16.F32.PACK_AB R55, R11, R6 ;  /* 0x000000060b37723e */ /* 0x000fe200000000ff */
[C---:B------:R-:W-:Y:S01]  /*7470*/  FMUL R10, R38.reuse, R14 ;  /* 0x0000000e260a7220 */ /* 0x040fe20000400000 */
[----:B------:R-:W-:Y:S02]  /*7480*/  HADD2.F32 R42, -RZ, R57.H1_H1 ;  /* 0x30000039ff2a7230 */ /* 0x000fe40000004100 */
[C---:B------:R-:W-:Y:S01]  /*7490*/  FFMA R9, R41.reuse, R40, R9 ;  /* 0x0000002829097223 */ /* 0x040fe20000000009 */
[C---:B------:R-:W-:Y:S01]  /*74a0*/  FMUL R15, R38.reuse, R15 ;  /* 0x0000000f260f7220 */ /* 0x040fe20000400000 */
[----:B------:R1:W-:Y:S01]  /*74b0*/  STS.128 [R94], R52 ;  /* 0x000000345e007388 */ /* 0x0003e20000000c00 */
[----:B------:R-:W-:Y:S01]  /*74c0*/  FFMA R10, R41, R45, R10 ;  /* 0x0000002d290a7223 */ /* 0x000fe2000000000a */
[--C-:B------:R-:W-:Y:S01]  /*74d0*/  HADD2.F32 R40, -RZ, R58.reuse.H0_H0 ;  /* 0x2000003aff287230 */ /* 0x100fe20000004100 */
[----:B------:R-:W-:Y:S01]  /*74e0*/  F2FP.F16.F32.PACK_AB R68, R9, R8 ;  /* 0x000000080944723e */ /* 0x000fe200000000ff */
[----:B------:R-:W-:Y:S01]  /*74f0*/  FFMA R15, R41, R42, R15 ;  /* 0x0000002a290f7223 */ /* 0x000fe2000000000f */
[C---:B------:R-:W-:Y:S01]  /*7500*/  FMUL R12, R38.reuse, R16 ;  /* 0x00000010260c7220 */ /* 0x040fe20000400000 */
[----:B------:R-:W-:Y:S02]  /*7510*/  HADD2.F32 R42, -RZ, R58.H1_H1 ;  /* 0x3000003aff2a7230 */ /* 0x000fe40000004100 */
[C---:B------:R-:W-:Y:S01]  /*7520*/  FMUL R13, R38.reuse, R17 ;  /* 0x00000011260d7220 */ /* 0x040fe20000400000 */
[--C-:B------:R-:W-:Y:S01]  /*7530*/  HADD2.F32 R43, -RZ, R59.reuse.H0_H0 ;  /* 0x2000003bff2b7230 */ /* 0x100fe20000004100 */
[----:B------:R-:W-:Y:S01]  /*7540*/  F2FP.F16.F32.PACK_AB R69, R15, R10 ;  /* 0x0000000a0f45723e */ /* 0x000fe200000000ff */
[C---:B------:R-:W-:Y:S01]  /*7550*/  FFMA R12, R41.reuse, R40, R12 ;  /* 0x00000028290c7223 */ /* 0x040fe2000000000c */
[C---:B------:R-:W-:Y:S01]  /*7560*/  FFMA R13, R41.reuse, R42, R13 ;  /* 0x0000002a290d7223 */ /* 0x040fe2000000000d */
[C---:B------:R-:W-:Y:S01]  /*7570*/  FMUL R14, R38.reuse, R18 ;  /* 0x00000012260e7220 */ /* 0x040fe20000400000 */
[----:B------:R-:W-:Y:S02]  /*7580*/  HADD2.F32 R40, -RZ, R59.H1_H1 ;  /* 0x3000003bff287230 */ /* 0x000fe40000004100 */
[C---:B------:R-:W-:Y:S01]  /*7590*/  FMUL R19, R38.reuse, R19 ;  /* 0x0000001326137220 */ /* 0x040fe20000400000 */
[C---:B------:R-:W-:Y:S01]  /*75a0*/  FMUL R16, R38.reuse, R20 ;  /* 0x0000001426107220 */ /* 0x040fe20000400000 */
[C---:B------:R-:W-:Y:S01]  /*75b0*/  FFMA R14, R41.reuse, R43, R14 ;  /* 0x0000002b290e7223 */ /* 0x040fe2000000000e */
[--C-:B------:R-:W-:Y:S02]  /*75c0*/  HADD2.F32 R43, -RZ, R64.reuse.H0_H0 ;  /* 0x20000040ff2b7230 */ /* 0x100fe40000004100 */
[C---:B------:R-:W-:Y:S01]  /*75d0*/  FFMA R19, R41.reuse, R40, R19 ;  /* 0x0000002829137223 */ /* 0x040fe20000000013 */
[----:B------:R-:W-:Y:S02]  /*75e0*/  HADD2.F32 R42, -RZ, R64.H1_H1 ;  /* 0x30000040ff2a7230 */ /* 0x000fe40000004100 */
[C---:B------:R-:W-:Y:S01]  /*75f0*/  FMUL R17, R38.reuse, R21 ;  /* 0x0000001526117220 */ /* 0x040fe20000400000 */
[--C-:B------:R-:W-:Y:S02]  /*7600*/  HADD2.F32 R45, -RZ, R65.reuse.H0_H0 ;  /* 0x20000041ff2d7230 */ /* 0x100fe40000004100 */
[C---:B------:R-:W-:Y:S01]  /*7610*/  FMUL R18, R38.reuse, R22 ;  /* 0x0000001626127220 */ /* 0x040fe20000400000 */
[----:B------:R-:W-:Y:S02]  /*7620*/  HADD2.F32 R40, -RZ, R65.H1_H1 ;  /* 0x30000041ff287230 */ /* 0x000fe40000004100 */
[C---:B------:R-:W-:Y:S01]  /*7630*/  FMUL R23, R38.reuse, R23 ;  /* 0x0000001726177220 */ /* 0x040fe20000400000 */
[C---:B------:R-:W-:Y:S01]  /*7640*/  FFMA R16, R41.reuse, R43, R16 ;  /* 0x0000002b29107223 */ /* 0x040fe20000000010 */
[C---:B------:R-:W-:Y:S01]  /*7650*/  FFMA R17, R41.reuse, R42, R17 ;  /* 0x0000002a29117223 */ /* 0x040fe20000000011 */
[C---:B------:R-:W-:Y:S01]  /*7660*/  FFMA R18, R41.reuse, R45, R18 ;  /* 0x0000002d29127223 */ /* 0x040fe20000000012 */
[C---:B------:R-:W-:Y:S01]  /*7670*/  FFMA R23, R41.reuse, R40, R23 ;  /* 0x0000002829177223 */ /* 0x040fe20000000017 */
[--C-:B------:R-:W-:Y:S02]  /*7680*/  HADD2.F32 R43, -RZ, R66.reuse.H0_H0 ;  /* 0x20000042ff2b7230 */ /* 0x100fe40000004100 */
[C---:B------:R-:W-:Y:S01]  /*7690*/  FMUL R20, R38.reuse, R24 ;  /* 0x0000001826147220 */ /* 0x040fe20000400000 */
        /* <DEDUP_REMOVED lines=9> */
[----:B------:R-:W-:Y:S01]  /*7730*/  FFMA R27, R41, R42, R27 ;  /* 0x0000002a291b7223 */ /* 0x000fe2000000001b */
[--C-:B------:R-:W-:Y:S02]  /*7740*/  HADD2.F32 R40, -RZ, R72.reuse.H0_H0 ;  /* 0x20000048ff287230 */ /* 0x100fe40000004100 */
[C---:B------:R-:W-:Y:S01]  /*7750*/  FMUL R24, R38.reuse, R28 ;  /* 0x0000001c26187220 */ /* 0x040fe20000400000 */
[----:B------:R-:W-:Y:S02]  /*7760*/  HADD2.F32 R42, -RZ, R72.H1_H1 ;  /* 0x30000048ff2a7230 */ /* 0x000fe40000004100 */
[C---:B------:R-:W-:Y:S01]  /*7770*/  FMUL R25, R38.reuse, R29 ;  /* 0x0000001d26197220 */ /* 0x040fe20000400000 */
[--C-:B------:R-:W-:Y:S02]  /*7780*/  HADD2.F32 R43, -RZ, R73.reuse.H0_H0 ;  /* 0x20000049ff2b7230 */ /* 0x100fe40000004100 */
[C---:B------:R-:W-:Y:S01]  /*7790*/  FMUL R26, R38.reuse, R30 ;  /* 0x0000001e261a7220 */ /* 0x040fe20000400000 */
[----:B------:R-:W-:Y:S01]  /*77a0*/  F2FP.F16.F32.PACK_AB R70, R13, R12 ;  /* 0x0000000c0d46723e */ /* 0x000fe200000000ff */
[----:B------:R-:W-:Y:S01]  /*77b0*/  FFMA R24, R41, R40, R24 ;  /* 0x0000002829187223 */ /* 0x000fe20000000018 */
[----:B------:R-:W-:Y:S01]  /*77c0*/  F2FP.F16.F32.PACK_AB R71, R19, R14 ;  /* 0x0000000e1347723e */ /* 0x000fe200000000ff */
[C---:B------:R-:W-:Y:S01]  /*77d0*/  FFMA R25, R41.reuse, R42, R25 ;  /* 0x0000002a29197223 */ /* 0x040fe20000000019 */
[C---:B------:R-:W-:Y:S01]  /*77e0*/  FFMA R26, R41.reuse, R43, R26 ;  /* 0x0000002b291a7223 */ /* 0x040fe2000000001a */
[----:B------:R-:W-:Y:S02]  /*77f0*/  HADD2.F32 R40, -RZ, R73.H1_H1 ;  /* 0x30000049ff287230 */ /* 0x000fe40000004100 */
[C---:B------:R-:W-:Y:S01]  /*7800*/  FMUL R31, R38.reuse, R31 ;  /* 0x0000001f261f7220 */ /* 0x040fe20000400000 */
[----:B------:R1:W-:Y:S01]  /*7810*/  STS.128 [R93+0x10], R68 ;  /* 0x000010445d007388 */ /* 0x0003e20000000c00 */
[--C-:B------:R-:W-:Y:S02]  /*7820*/  HADD2.F32 R43, -RZ, R74.reuse.H0_H0 ;  /* 0x2000004aff2b7230 */ /* 0x100fe40000004100 */
[C---:B------:R-:W-:Y:S01]  /*7830*/  FMUL R28, R38.reuse, R32 ;  /* 0x00000020261c7220 */ /* 0x040fe20000400000 */
[----:B------:R-:W-:Y:S02]  /*7840*/  HADD2.F32 R42, -RZ, R74.H1_H1 ;  /* 0x3000004aff2a7230 */ /* 0x000fe40000004100 */
[C---:B------:R-:W-:Y:S01]  /*7850*/  FMUL R29, R38.reuse, R33 ;  /* 0x00000021261d7220 */ /* 0x040fe20000400000 */
[----:B------:R-:W-:Y:S02]  /*7860*/  HADD2.F32 R45, -RZ, R75.H0_H0 ;  /* 0x2000004bff2d7230 */ /* 0x000fe40000004100 */
[C---:B------:R-:W-:Y:S01]  /*7870*/  FMUL R30, R38.reuse, R34 ;  /* 0x00000022261e7220 */ /* 0x040fe20000400000 */
[----:B------:R-:W-:Y:S01]  /*7880*/  FFMA R31, R41, R40, R31 ;  /* 0x00000028291f7223 */ /* 0x000fe2000000001f */
[----:B------:R-:W-:Y:S01]  /*7890*/  FMUL R35, R38, R35 ;  /* 0x0000002326237220 */ /* 0x000fe20000400000 */
[----:B------:R-:W-:Y:S01]  /*78a0*/  F2FP.F16.F32.PACK_AB R100, R17, R16 ;  /* 0x000000101164723e */ /* 0x000fe200000000ff */
[----:B------:R-:W-:Y:S01]  /*78b0*/  FFMA R28, R41, R43, R28 ;  /* 0x0000002b291c7223 */ /* 0x000fe2000000001c */
[----:B------:R-:W-:Y:S01]  /*78c0*/  F2FP.F16.F32.PACK_AB R101, R23, R18 ;  /* 0x000000121765723e */ /* 0x000fe200000000ff */
[----:B------:R-:W-:Y:S01]  /*78d0*/  FFMA R29, R41, R42, R29 ;  /* 0x0000002a291d7223 */ /* 0x000fe2000000001d */
[----:B------:R-:W-:Y:S01]  /*78e0*/  F2FP.F16.F32.PACK_AB R102, R21, R20 ;  /* 0x000000141566723e */ /* 0x000fe200000000ff */
[----:B------:R-:W-:Y:S01]  /*78f0*/  FFMA R30, R41, R45, R30 ;  /* 0x0000002d291e7223 */ /* 0x000fe2000000001e */
[----:B------:R-:W-:Y:S01]  /*7900*/  F2FP.F16.F32.PACK_AB R103, R27, R22 ;  /* 0x000000161b67723e */ /* 0x000fe200000000ff */
[----:B------:R-:W-:Y:S01]  /*7910*/  FFMA R35, R41, R44, R35 ;  /* 0x0000002c29237223 */ /* 0x000fe20000000023 */
[----:B------:R-:W-:Y:S02]  /*7920*/  F2FP.F16.F32.PACK_AB R104, R25, R24 ;  /* 0x000000181968723e */ /* 0x000fe400000000ff */
[----:B------:R-:W-:Y:S01]  /*7930*/  F2FP.F16.F32.PACK_AB R105, R31, R26 ;  /* 0x0000001a1f69723e */ /* 0x000fe200000000ff */
[----:B------:R1:W-:Y:S01]  /*7940*/  STS.128 [R92+0x20], R100 ;  /* 0x000020645c007388 */ /* 0x0003e20000000c00 */
[----:B------:R-:W-:Y:S02]  /*7950*/  F2FP.F16.F32.PACK_AB R106, R29, R28 ;  /* 0x0000001c1d6a723e */ /* 0x000fe400000000ff */
[----:B------:R-:W-:Y:S05]  /*7960*/  F2FP.F16.F32.PACK_AB R107, R35, R30 ;  /* 0x0000001e236b723e */ /* 0x000fea00000000ff */
[----:B------:R1:W-:Y:S01]  /*7970*/  STS.128 [R88+0x30], R104 ;  /* 0x0000306858007388 */ /* 0x0003e20000000c00 */
[----:B------:R-:W-:Y:S01]  /*7980*/  @!PT LDS RZ, [RZ] ;  /* 0x00000000fffff984 */ /* 0x000fe20000000800 */
[----:B------:R-:W-:Y:S01]  /*7990*/  @!PT LDS RZ, [RZ] ;  /* 0x00000000fffff984 */ /* 0x000fe20000000800 */
[----:B------:R-:W-:Y:S01]  /*79a0*/  @!PT LDS RZ, [RZ] ;  /* 0x00000000fffff984 */ /* 0x000fe20000000800 */
[----:B------:R-:W-:Y:S01]  /*79b0*/  @!PT LDS RZ, [RZ] ;  /* 0x00000000fffff984 */ /* 0x000fe20000000800 */
[----:B------:R3:W-:Y:S07]  /*79c0*/  MEMBAR.ALL.CTA ;  /* 0x0000000000007992 */ /* 0x0007ee0000008000 */
[----:B---3--:R-:W3:Y:S02]  /*79d0*/  FENCE.VIEW.ASYNC.S ;  /* 0x00000000000073c6 */ /* 0x008ee40000000000 */
[----:B---3--:R-:W-:Y:S06]  /*79e0*/  BAR.SYNC.DEFER_BLOCKING 0x1, 0x80 ;  /* 0x0042000000007b1d */ /* 0x008fec0000010000 */
[----:B------:R-:W-:Y:S05]  /*79f0*/  @P0 BRA `(.L_x_130) ;  /* 0x0000000000280947 */ /* 0x000fea0003800000 */
[----:B------:R-:W3:Y:S01]  /*7a00*/  LDCU.64 UR6, c[0x0][0x348] ;  /* 0x00006900ff0677ac */ /* 0x000ee20008000a00 */
[----:B------:R-:W-:Y:S01]  /*7a10*/  UIADD3 UR4, UPT, UPT, UR44, 0x400, URZ ;  /* 0x000004002c047890 */ /* 0x000fe2000fffe0ff */
[----:B------:R-:W-:Y:S05]  /*7a20*/  UMOV UR51, UR36 ;  /* 0x0000002400337c82 */ /* 0x000fea0008000000 */
[----:B------:R-:W-:Y:S04]  /*7a30*/  MOV R85, UR4 ;  /* 0x0000000400557c02 */ /* 0x000fe80008000f00 */
[----:B------:R-:W-:Y:S01]  /*7a40*/  R2UR UR48, R85 ;  /* 0x00000000553072ca */ /* 0x000fe200000e0000 */
[----:B---3--:R-:W-:Y:S04]  /*7a50*/  UIADD3 UR4, UP0, UPT, UR6, 0x680, URZ ;  /* 0x0000068006047890 */ /* 0x008fe8000ff1e0ff */
[----:B------:R-:W-:Y:S09]  /*7a60*/  UIADD3.X UR5, UPT, UPT, URZ, UR7, URZ, UP0, !UPT ;  /* 0x00000007ff057290 */ /* 0x000ff200087fe4ff */
[----:B------:R3:W-:Y:S01]  /*7a70*/  UTMASTG.3D [UR48], [UR4] ;  /* 0x00000030040073b5 */ /* 0x0007e20008010000 */
[----:B------:R0:W-:Y:S01]  /*7a80*/  UTMACMDFLUSH ;  /* 0x00000000000079b7 */ /* 0x0001e20000000000 */
[----:B---3--:R-:W-:Y:S04]  /*7a90*/  DEPBAR.LE SB0, 0x1 ;  /* 0x000080400000791a */ /* 0x008fe80000000000 */
.L_x_130:
[----:B------:R-:W-:Y:S05]  /*7aa0*/  BSYNC.RECONVERGENT B0 ;  /* 0x0000000000007941 */ /* 0x000fea0003800200 */
.L_x_129:
[----:B------:R-:W-:Y:S01]  /*7ab0*/  BAR.SYNC.DEFER_BLOCKING 0x1, 0x80 ;  /* 0x0042000000007b1d */ /* 0x000fe20000010000 */
[----:B------:R-:W-:Y:S01]  /*7ac0*/  ISETP.NE.AND P1, PT, R97, RZ, PT ;  /* 0x000000ff6100720c */ /* 0x000fe20003f25270 */
[----:B------:R-:W-:Y:S01]  /*7ad0*/  UISETP.NE.AND UP0, UPT, UR47, URZ, UPT ;  /* 0x000000ff2f00728c */ /* 0x000fe2000bf05270 */
[----:B------:R-:W-:Y:S11]  /*7ae0*/  LEA R3, R47, UR44, 0x3 ;  /* 0x0000002c2f037c11 */ /* 0x000ff6000f8e18ff */
[----:B------:R-:W-:Y:S01]  /*7af0*/  @P1 SHF.L.U32 R4, R91, 0x1f, RZ ;  /* 0x0000001f5b041819 */ /* 0x000fe200000006ff */
[----:B------:R-:W-:Y:S06]  /*7b00*/  BRA.U !UP0, `(.L_x_131) ;  /* 0x0000000108247547 */ /* 0x000fec000b800000 */
[----:B------:R-:W3:Y:S01]  /*7b10*/  S2R R0, SR_CgaCtaId ;  /* 0x0000000000007919 */ /* 0x000ee20000008800 */
[----:B------:R-:W-:Y:S01]  /*7b20*/  IMAD.U32 R2, RZ, RZ, UR46 ;  /* 0x0000002eff027e24 */ /* 0x000fe2000f8e00ff */
[----:B------:R-:W-:Y:S04]  /*7b30*/  UIADD3 UR4, UPT, UPT, UR46, 0x1, URZ ;  /* 0x000000012e047890 */ /* 0x000fe8000fffe0ff */
[----:B------:R-:W-:Y:S01]  /*7b40*/  @P1 LEA R2, R2, UR44, 0x3 ;  /* 0x0000002c02021c11 */ /* 0x000fe2000f8e18ff */
[----:B------:R-:W-:Y:S04]  /*7b50*/  UISETP.NE.AND UP0, UPT, UR4, 0x4, UPT ;  /* 0x000000040400788c */ /* 0x000fe8000bf05270 */
[----:B------:R-:W-:Y:S01]  /*7b60*/  @P1 VIADD R5, R2, 0x120 ;  /* 0x0000012002051836 */ /* 0x000fe20000000000 */
[----:B------:R-:W-:Y:S04]  /*7b70*/  USEL UR46, UR4, URZ, UP0 ;  /* 0x000000ff042e7287 */ /* 0x000fe80008000000 */
[----:B---3--:R-:W-:Y:S04]  /*7b80*/  @P1 PRMT R0, R0, 0x654, R5 ;  /* 0x0000065400001816 */ /* 0x008fe80000000005 */
[----:B------:R3:W-:Y:S04]  /*7b90*/  @P1 SYNCS.ARRIVE.TRANS64.RED.A1T0 RZ, [R0+URZ], RZ ;  /* 0x000000ff00ff19a7 */ /* 0x0007e800081004ff */
.L_x_131:
[----:B------:R-:W4:Y:S01]  /*7ba0*/  @P1 SYNCS.PHASECHK.TRANS64.TRYWAIT P0, [R3+URZ+0x100], R4 ;  /* 0x00010004030015a7 */ /* 0x000f2200080011ff */
[----:B------:R-:W-:Y:S01]  /*7bb0*/  BSSY B1, `(.L_x_132) ;  /* 0x0000016000017945 */ /* 0x000fe20003800000 */
[----:B----4-:R-:W-:Y:S03]  /*7bc0*/  @P1 SEL R46, RZ, 0x1, !P0 ;  /* 0x00000001ff2e1807 */ /* 0x010fe60004000000 */
[----:B------:R-:W-:Y:S05]  /*7bd0*/  @!P1 BRA `(.L_x_133) ;  /* 0x00000000004c9947 */ /* 0x000fea0003800000 */
[----:B------:R-:W-:Y:S01]  /*7be0*/  ISETP.NE.AND P0, PT, R46, RZ, PT ;  /* 0x000000ff2e00720c */ /* 0x000fe20003f05270 */
[----:B------:R-:W-:Y:S01]  /*7bf0*/  BSSY B0, `(.L_x_134) ;  /* 0x000000b000007945 */ /* 0x000fe20003800000 */
[----:B------:R-:W-:Y:S11]  /*7c00*/  ISETP.NE.AND P1, PT, R60, RZ, PT ;  /* 0x000000ff3c00720c */ /* 0x000ff60003f25270 */
[----:B------:R-:W-:Y:S02]  /*7c10*/  @!UPT UIADD3 URZ, UPT, UPT, URZ, URZ, URZ ;  /* 0x000000fffffff290 */ /* 0x000fe4000fffe0ff */
[C---:B------:R-:W-:Y:S01]  /*7c20*/  @P1 IMAD R6, R47.reuse, 0x2000, R94 ;  /* 0x000020002f061824 */ /* 0x040fe200078e025e */
[C---:B------:R-:W-:Y:S01]  /*7c30*/  @P1 LEA R4, R47.reuse, R92, 0xd ;  /* 0x0000005c2f041211 */ /* 0x040fe200078e68ff */
[C---:B------:R-:W-:Y:S02]  /*7c40*/  @P1 IMAD R5, R47.reuse, 0x2000, R93 ;  /* 0x000020002f051824 */ /* 0x040fe400078e025d */
[----:B------:R-:W-:Y:S01]  /*7c50*/  @P1 IMAD R2, R47, 0x2000, R88 ;  /* 0x000020002f021824 */ /* 0x000fe200078e0258 */
[----:B------:R-:W-:Y:S06]  /*7c60*/  @P0 BRA `(.L_x_135) ;  /* 0x00000000000c0947 */ /* 0x000fec0003800000 */
[----:B---3--:R-:W-:Y:S04]  /*7c70*/  SHF.L.U32 R0, R91, 0x1f, RZ ;  /* 0x0000001f5b007819 */ /* 0x008fe800000006ff */
[----:B------:R-:W3:Y:S02]  /*7c80*/  SYNCS.PHASECHK.TRANS64.TRYWAIT P0, [R3+URZ+0x100], R0 ;  /* 0x00010000030075a7 */ /* 0x000ee400080011ff */
[----:B---3--:R-:W-:Y:S05]  /*7c90*/  @!P0 BRA `(.L_x_136) ;  /* 0x0000003400e88947 */ /* 0x008fea0003800000 */
.L_x_135:
[----:B------:R-:W-:Y:S05]  /*7ca0*/  BSYNC B0 ;  /* 0x0000000000007941 */ /* 0x000fea0003800000 */
.L_x_134:
[----:B------:R-:W-:Y:S02]  /*7cb0*/  ISETP.NE.AND P0, PT, R60, RZ, PT ;  /* 0x000000ff3c00720c */ /* 0x000fe40003f05270 */
[----:B------:R-:W-:Y:S11]  /*7cc0*/  IADD3 R47, PT, PT, R47, 0x1, RZ ;  /* 0x000000012f2f7810 */ /* 0x000ff60007ffe0ff */
[----:B------:R4:W1:Y:S04]  /*7cd0*/  @P0 LDS.128 R48, [R6] ;  /* 0x0000000006300984 */ /* 0x0008680000000c00 */
[----:B------:R4:W1:Y:S04]  /*7ce0*/  @P0 LDS.128 R56, [R5+0x10] ;  /* 0x0000100005380984 */ /* 0x0008680000000c00 */
[----:B------:R4:W1:Y:S04]  /*7cf0*/  @P0 LDS.128 R64, [R4+0x20] ;  /* 0x0000200004400984 */ /* 0x0008680000000c00 */
[----:B------:R4:W1:Y:S02]  /*7d00*/  @P0 LDS.128 R72, [R2+0x30] ;  /* 0x0000300002480984 */ /* 0x0008640000000c00 */
.L_x_133:
[----:B------:R-:W-:Y:S05]  /*7d10*/  BSYNC B1 ;  /* 0x0000000000017941 */ /* 0x000fea0003800000 */
.L_x_132:
[----:B---3--:R-:W-:Y:S05]  /*7d20*/  VIADD R0, R39, 0x20 ;  /* 0x0000002027007836 */ /* 0x008fea0000000000 */
[----:B------:R-:W-:Y:S04]  /*7d30*/  SHF.R.U32.HI R0, RZ, 0x15, R0 ;  /* 0x00000015ff007819 */ /* 0x000fe80000011600 */
[----:B------:R-:W-:Y:S11]  /*7d40*/  LOP3.LUT P0, RZ, R0, 0x3, R81, 0x48, !PT ;  /* 0x0000000300ff7812 */ /* 0x000ff60007804851 */
[----:B------:R-:W-:Y:S02]  /*7d50*/  @!UPT UIADD3 URZ, UPT, UPT, URZ, URZ, URZ ;  /* 0x000000fffffff290 */ /* 0x000fe4000fffe0ff */
[----:B------:R-:W-:Y:S05]  /*7d60*/  @!P0 BRA `(.L_x_137) ;  /* 0x0000000000408947 */ /* 0x000fea0003800000 */
[----:B------:R-:W3:Y:S01]  /*7d70*/  LDCU.64 UR8, c[0x4][0x70] ;  /* 0x01000e00ff0877ac */ /* 0x000ee20008000a00 */
[----:B------:R-:W-:Y:S01]  /*7d80*/  MOV R3, 0x0 ;  /* 0x0000000000037802 */ /* 0x000fe20000000f00 */
[----:B------:R-:W-:Y:S02]  /*7d90*/  HFMA2 R12, -RZ, RZ, 0, 5.9604644775390625e-08 ;  /* 0x00000001ff0c7431 */ /* 0x000fe400000001ff */
[----:B------:R-:W-:Y:S02]  /*7da0*/  IMAD.MOV.U32 R8, RZ, RZ, 0x192 ;  /* 0x00000192ff087424 */ /* 0x000fe400078e00ff */
[----:B------:R-:W-:Y:S01]  /*7db0*/  IMAD.MOV.U32 R13, RZ, RZ, RZ ;  /* 0x000000ffff0d7224 */ /* 0x000fe200078e00ff */
[----:B------:R-:W5:Y:S01]  /*7dc0*/  LDCU.64 UR6, c[0x4][0x78] ;  /* 0x01000f00ff0677ac */ /* 0x000f620008000a00 */
[----:B----4-:R-:W4:Y:S01]  /*7dd0*/  LDC.64 R2, c[0x4][R3] ;  /* 0x0100000003027b82 */ /* 0x010f220000000a00 */
[----:B------:R-:W2:Y:S01]  /*7de0*/  LDCU.64 UR4, c[0x4][0x10] ;  /* 0x01000200ff0477ac */ /* 0x000ea20008000a00 */
[----:B---3--:R-:W-:Y:S01]  /*7df0*/  MOV R5, UR9 ;  /* 0x0000000900057c02 */ /* 0x008fe20008000f00 */
[----:B------:R-:W-:Y:S01]  /*7e00*/  IMAD.U32 R4, RZ, RZ, UR8 ;  /* 0x00000008ff047e24 */ /* 0x000fe2000f8e00ff */
[----:B-----5:R-:W-:Y:S01]  /*7e10*/  MOV R7, UR7 ;  /* 0x0000000700077c02 */ /* 0x020fe20008000f00 */
[----:B------:R-:W-:Y:S01]  /*7e20*/  IMAD.U32 R6, RZ, RZ, UR6 ;  /* 0x00000006ff067e24 */ /* 0x000fe2000f8e00ff */
[----:B--2---:R-:W-:Y:S01]  /*7e30*/  MOV R11, UR5 ;  /* 0x00000005000b7c02 */ /* 0x004fe20008000f00 */
[----:B------:R-:W-:Y:S02]  /*7e40*/  IMAD.U32 R10, RZ, RZ, UR4 ;  /* 0x00000004ff0a7e24 */ /* 0x000fe4000f8e00ff */
[----:B------:R-:W-:Y:S07]  /*7e50*/  LEPC R20, `(.L_x_137) ;  /* 0x000000001014794e */ /* 0x000fee0000000000 */
[----:B-1--4-:R-:W-:Y:S05]  /*7e60*/  CALL.ABS.NOINC R2 ;  /* 0x0000000002007343 */ /* 0x012fea0003c00000 */
.L_x_137:
[----:B------:R-:W-:Y:S05]  /*7e70*/  WARPSYNC.ALL ;  /* 0x0000000000007948 */ /* 0x000fea0003800000 */
[----:B------:R-:W-:Y:S01]  /*7e80*/  R2UR UR4, R39 ;  /* 0x00000000270472ca */ /* 0x000fe200000e0000 */
[--C-:B-1----:R-:W-:Y:S01]  /*7e90*/  HADD2.F32 R40, -RZ, R48.reuse.H0_H0 ;  /* 0x20000030ff287230 */ /* 0x102fe20000004100 */
[----:B------:R-:W1:Y:S01]  /*7ea0*/  S2R R99, SR_CgaCtaId ;  /* 0x0000000000637919 */ /* 0x000e620000008800 */
[----:B------:R-:W-:Y:S01]  /*7eb0*/  HADD2.F32 R43, -RZ, R48.H1_H1 ;  /* 0x30000030ff2b7230 */ /* 0x000fe20000004100 */
[----:B------:R-:W-:Y:S01]  /*7ec0*/  ISETP.NE.AND P6, PT, R97, RZ, PT ;  /* 0x000000ff6100720c */ /* 0x000fe20003fc5270 */
[----:B------:R-:W-:Y:S01]  /*7ed0*/  HADD2.F32 R42, -RZ, R49.H1_H1 ;  /* 0x30000031ff2a7230 */ /* 0x000fe20000004100 */
[----:B------:R-:W-:Y:S01]  /*7ee0*/  ISETP.NE.AND P0, PT, R96, RZ, PT ;  /* 0x000000ff6000720c */ /* 0x000fe20003f05270 */
[--C-:B------:R-:W-:Y:S01]  /*7ef0*/  HADD2.F32 R44, -RZ, R50.reuse.H1_H1 ;  /* 0x30000032ff2c7230 */ /* 0x100fe20000004100 */
[----:B------:R-:W-:Y:S01]  /*7f00*/  MOV R61, UR46 ;  /* 0x0000002e003d7c02 */ /* 0x000fe20008000f00 */
[----:B------:R-:W-:Y:S01]  /*7f10*/  HADD2.F32 R45, -RZ, R59.H0_H0 ;  /* 0x2000003bff2d7230 */ /* 0x000fe20000004100 */
[----:B------:R-:W-:Y:S01]  /*7f20*/  BSSY.RECONVERGENT B0, `(.L_x_138) ;  /* 0x0000088000007945 */ /* 0x000fe20003800200 */
[----:B------:R-:W-:Y:S02]  /*7f30*/  LEA R62, R47, UR44, 0x3 ;  /* 0x0000002c2f3e7c11 */ /* 0x000fe4000f8e18ff */
[----:B----4-:R-:W3:Y:S04]  /*7f40*/  LDTM.x32 R4, tmem[UR4+0x20] ;  /* 0x00002004000479ee */ /* 0x010ee800082c0000 */
[----:B------:R-:W-:Y:S04]  /*7f50*/  @P6 LEA R61, R61, UR44, 0x3 ;  /* 0x0000002c3d3d6c11 */ /* 0x000fe8000f8e18ff */
[----:B------:R-:W-:Y:S02]  /*7f60*/  @P6 IADD3 R104, PT, PT, R61, 0x120, RZ ;  /* 0x000001203d686810 */ /* 0x000fe40007ffe0ff */
[----:B------:R-:W-:Y:S01]  /*7f70*/  @P6 SHF.L.U32 R61, R91, 0x1f, RZ ;  /* 0x0000001f5b3d6819 */ /* 0x000fe200000006ff */
[C---:B---3--:R-:W-:Y:S01]  /*7f80*/  FMUL R0, R38.reuse, R4 ;  /* 0x0000000426007220 */ /* 0x048fe20000400000 */
[C---:B------:R-:W-:Y:S01]  /*7f90*/  FMUL R2, R38.reuse, R5 ;  /* 0x0000000526027220 */ /* 0x040fe20000400000 */
[C---:B------:R-:W-:Y:S01]  /*7fa0*/  FMUL R3, R38.reuse, R6 ;  /* 0x0000000626037220 */ /* 0x040fe20000400000 */
[C---:B------:R-:W-:Y:S01]  /*7fb0*/  FMUL R7, R38.reuse, R7 ;  /* 0x0000000726077220 */ /* 0x040fe20000400000 */
[C---:B------:R-:W-:Y:S01]  /*7fc0*/  FFMA R0, R41.reuse, R40, R0 ;  /* 0x0000002829007223 */ /* 0x040fe20000000000 */
[----:B------:R-:W-:Y:S02]  /*7fd0*/  HADD2.F32 R40, -RZ, R49.H0_H0 ;  /* 0x20000031ff287230 */ /* 0x000fe40000004100 */
[C---:B------:R-:W-:Y:S01]  /*7fe0*/  FFMA R2, R41.reuse, R43, R2 ;  /* 0x0000002b29027223 */ /* 0x040fe20000000002 */
[C---:B------:R-:W-:Y:S01]  /*7ff0*/  FMUL R4, R38.reuse, R8 ;  /* 0x0000000826047220 */ /* 0x040fe20000400000 */
[--C-:B------:R-:W-:Y:S02]  /*8000*/  HADD2.F32 R43, -RZ, R51.reuse.H0_H0 ;  /* 0x20000033ff2b7230 */ /* 0x100fe40000004100 */
[----:B------:R-:W-:Y:S01]  /*8010*/  FMUL R5, R38, R9 ;  /* 0x0000000926057220 */ /* 0x000fe20000400000 */
[C---:B------:R-:W-:Y:S01]  /*8020*/  FFMA R3, R41.reuse, R40, R3 ;  /* 0x0000002829037223 */ /* 0x040fe20000000003 */
[----:B------:R-:W-:Y:S01]  /*8030*/  HADD2.F32 R40, -RZ, R50.H0_H0 ;  /* 0x20000032ff287230 */ /* 0x000fe20000004100 */
[----:B------:R-:W-:Y:S01]  /*8040*/  F2FP.F16.F32.PACK_AB R52, R2, R0 ;  /* 0x000000000234723e */ /* 0x000fe200000000ff */
[C---:B------:R-:W-:Y:S01]  /*8050*/  FFMA R7, R41.reuse, R42, R7 ;  /* 0x0000002a29077223 */ /* 0x040fe20000000007 */
[----:B------:R-:W-:Y:S02]  /*8060*/  HADD2.F32 R42, -RZ, R51.H1_H1 ;  /* 0x30000033ff2a7230 */ /* 0x000fe40000004100 */
[C---:B------:R-:W-:Y:S01]  /*8070*/  FMUL R6, R38.reuse, R10 ;  /* 0x0000000a26067220 */ /* 0x040fe20000400000 */
[C---:B------:R-:W-:Y:S01]  /*8080*/  FFMA R4, R41.reuse, R40, R4 ;  /* 0x0000002829047223 */ /* 0x040fe20000000004 */
[----:B------:R-:W-:Y:S01]  /*8090*/  FFMA R5, R41, R44, R5 ;  /* 0x0000002c29057223 */ /* 0x000fe20000000005 */
[----:B------:R-:W-:Y:S01]  /*80a0*/  F2FP.F16.F32.PACK_AB R53, R7, R3 ;  /* 0x000000030735723e */ /* 0x000fe200000000ff */
[----:B------:R-:W-:Y:S01]  /*80b0*/  FFMA R6, R41, R43, R6 ;  /* 0x0000002b29067223 */ /* 0x000fe20000000006 */
[C---:B------:R-:W-:Y:S01]  /*80c0*/  FMUL R11, R38.reuse, R11 ;  /* 0x0000000b260b7220 */ /* 0x040fe20000400000 */
[--C-:B------:R-:W-:Y:S01]  /*80d0*/  HADD2.F32 R40, -RZ, R56.reuse.H0_H0 ;  /* 0x20000038ff287230 */ /* 0x100fe20000004100 */
[----:B------:R-:W-:Y:S01]  /*80e0*/  F2FP.F16.F32.PACK_AB R54, R5, R4 ;  /* 0x000000040536723e */ /* 0x000fe200000000ff */
[C---:B------:R-:W-:Y:S01]  /*80f0*/  FMUL R8, R38.reuse, R12 ;  /* 0x0000000c26087220 */ /* 0x040fe20000400000 */
[C---:B------:R-:W-:Y:S01]  /*8100*/  FFMA R11, R41.reuse, R42, R11 ;  /* 0x0000002a290b7223 */ /* 0x040fe2000000000b */
[----:B------:R-:W-:Y:S02]  /*8110*/  HADD2.F32 R42, -RZ, R56.H1_H1 ;  /* 0x30000038ff2a7230 */ /* 0x000fe40000004100 */
[C---:B------:R-:W-:Y:S01]  /*8120*/  FMUL R9, R38.reuse, R13 ;  /* 0x0000000d26097220 */ /* 0x040fe20000400000 */
[--C-:B------:R-:W-:Y:S02]  /*8130*/  HADD2.F32 R43, -RZ, R57.reuse.H0_H0 ;  /* 0x20000039ff2b7230 */ /* 0x100fe40000004100 */
[----:B------:R-:W-:Y:S01]  /*8140*/  FFMA R8, R41, R40, R8 ;  /* 0x0000002829087223 */ /* 0x000fe20000000008 */
[----:B------:R-:W-:Y:S01]  /*8150*/  F2FP.F16.F32.PACK_AB R55, R11, R6 ;  /* 0x000000060b37723e */ /* 0x000fe200000000ff */
[----:B------:R-:W-:Y:S01]  /*8160*/  FFMA R9, R41, R42, R9 ;  /* 0x0000002a29097223 */ /* 0x000fe20000000009 */
[C---:B------:R-:W-:Y:S01]  /*8170*/  FMUL R10, R38.reuse, R14 ;  /* 0x0000000e260a7220 */ /* 0x040fe20000400000 */
[----:B------:R-:W-:Y:S02]  /*8180*/  HADD2.F32 R40, -RZ, R57.H1_H1 ;  /* 0x30000039ff287230 */ /* 0x000fe40000004100 */
[C---:B------:R-:W-:Y:S01]  /*8190*/  FMUL R15, R38.reuse, R15 ;  /* 0x0000000f260f7220 */ /* 0x040fe20000400000 */
[----:B------:R3:W-:Y:S01]  /*81a0*/  STS.128 [R94+0x2000], R52 ;  /* 0x002000345e007388 */ /* 0x0007e20000000c00 */
[----:B------:R-:W-:Y:S01]  /*81b0*/  F2FP.F16.F32.PACK_AB R68, R9, R8 ;  /* 0x000000080944723e */ /* 0x000fe200000000ff */
[C---:B------:R-:W-:Y:S01]  /*81c0*/  FFMA R10, R41.reuse, R43, R10 ;  /* 0x0000002b290a7223 */ /* 0x040fe2000000000a */
[--C-:B------:R-:W-:Y:S02]  /*81d0*/  HADD2.F32 R43, -RZ, R58.reuse.H0_H0 ;  /* 0x2000003aff2b7230 */ /* 0x100fe40000004100 */
[----:B------:R-:W-:Y:S01]  /*81e0*/  FFMA R15, R41, R40, R15 ;  /* 0x00000028290f7223 */ /* 0x000fe2000000000f */
[C---:B------:R-:W-:Y:S01]  /*81f0*/  FMUL R12, R38.reuse, R16 ;  /* 0x00000010260c7220 */ /* 0x040fe20000400000 */
[----:B------:R-:W-:Y:S02]  /*8200*/  HADD2.F32 R42, -RZ, R58.H1_H1 ;  /* 0x3000003aff2a7230 */ /* 0x000fe40000004100 */
[C---:B------:R-:W-:Y:S01]  /*8210*/  FMUL R13, R38.reuse, R17 ;  /* 0x00000011260d7220 */ /* 0x040fe20000400000 */
[C---:B------:R-:W-:Y:S01]  /*8220*/  FMUL R14, R38.reuse, R18 ;  /* 0x00000012260e7220 */ /* 0x040fe20000400000 */
[----:B------:R-:W-:Y:S01]  /*8230*/  F2FP.F16.F32.PACK_AB R69, R15, R10 ;  /* 0x0000000a0f45723e */ /* 0x000fe200000000ff */
[C---:B------:R-:W-:Y:S01]  /*8240*/  FFMA R12, R41.reuse, R43, R12 ;  /* 0x0000002b290c7223 */ /* 0x040fe2000000000c */
[----:B------:R-:W-:Y:S02]  /*8250*/  HADD2.F32 R40, -RZ, R59.H1_H1 ;  /* 0x3000003bff287230 */ /* 0x000fe40000004100 */
[C---:B------:R-:W-:Y:S01]  /*8260*/  FFMA R13, R41.reuse, R42, R13 ;  /* 0x0000002a290d7223 */ /* 0x040fe2000000000d */
[C---:B------:R-:W-:Y:S01]  /*8270*/  FMUL R19, R38.reuse, R19 ;  /* 0x0000001326137220 */ /* 0x040fe20000400000 */
[--C-:B------:R-:W-:Y:S02]  /*8280*/  HADD2.F32 R43, -RZ, R64.reuse.H0_H0 ;  /* 0x20000040ff2b7230 */ /* 0x100fe40000004100 */
[C---:B------:R-:W-:Y:S01]  /*8290*/  FMUL R16, R38.reuse, R20 ;  /* 0x0000001426107220 */ /* 0x040fe20000400000 */
[----:B------:R-:W-:Y:S02]  /*82a0*/  HADD2.F32 R42, -RZ, R64.H1_H1 ;  /* 0x30000040ff2a7230 */ /* 0x000fe40000004100 */
[C---:B------:R-:W-:Y:S01]  /*82b0*/  FMUL R17, R38.reuse, R21 ;  /* 0x0000001526117220 */ /* 0x040fe20000400000 */
[C---:B------:R-:W-:Y:S01]  /*82c0*/  FFMA R14, R41.reuse, R45, R14 ;  /* 0x0000002d290e7223 */ /* 0x040fe2000000000e */
[C---:B------:R-:W-:Y:S01]  /*82d0*/  FFMA R19, R41.reuse, R40, R19 ;  /* 0x0000002829137223 */ /* 0x040fe20000000013 */
[--C-:B------:R-:W-:Y:S02]  /*82e0*/  HADD2.F32 R45, -RZ, R65.reuse.H0_H0 ;  /* 0x20000041ff2d7230 */ /* 0x100fe40000004100 */
[C---:B------:R-:W-:Y:S01]  /*82f0*/  FFMA R16, R41.reuse, R43, R16 ;  /* 0x0000002b29107223 */ /* 0x040fe20000000010 */
[C---:B------:R-:W-:Y:S01]  /*8300*/  FMUL R18, R38.reuse, R22 ;  /* 0x0000001626127220 */ /* 0x040fe20000400000 */
[----:B------:R-:W-:Y:S02]  /*8310*/  HADD2.F32 R40, -RZ, R65.H1_H1 ;  /* 0x30000041ff287230 */ /* 0x000fe40000004100 */
[C---:B------:R-:W-:Y:S01]  /*8320*/  FFMA R17, R41.reuse, R42, R17 ;  /* 0x0000002a29117223 */ /* 0x040fe20000000011 */
[C---:B------:R-:W-:Y:S01]  /*8330*/  FMUL R23, R38.reuse, R23 ;  /* 0x0000001726177220 */ /* 0x040fe20000400000 */
[--C-:B------:R-:W-:Y:S02]  /*8340*/  HADD2.F32 R42, -RZ, R66.reuse.H0_H0 ;  /* 0x20000042ff2a7230 */ /* 0x100fe40000004100 */
[C---:B------:R-:W-:Y:S01]  /*8350*/  FMUL R20, R38.reuse, R24 ;  /* 0x0000001826147220 */ /* 0x040fe20000400000 */
[C---:B------:R-:W-:Y:S01]  /*8360*/  FFMA R18, R41.reuse, R45, R18 ;  /* 0x0000002d29127223 */ /* 0x040fe20000000012 */
        /* <DEDUP_REMOVED lines=11> */
[----:B------:R-:W-:Y:S01]  /*8420*/  FFMA R27, R41, R42, R27 ;  /* 0x0000002a291b7223 */ /* 0x000fe2000000001b */
        /* <DEDUP_REMOVED lines=17> */
[--C-:B------:R-:W-:Y:S02]  /*8540*/  HADD2.F32 R45, -RZ, R75.reuse.H0_H0 ;  /* 0x2000004bff2d7230 */ /* 0x100fe40000004100 */
[C---:B------:R-:W-:Y:S01]  /*8550*/  FMUL R30, R38.reuse, R34 ;  /* 0x00000022261e7220 */ /* 0x040fe20000400000 */
[----:B------:R-:W-:Y:S02]  /*8560*/  HADD2.F32 R44, -RZ, R75.H1_H1 ;  /* 0x3000004bff2c7230 */ /* 0x000fe40000004100 */
[----:B------:R-:W-:Y:S01]  /*8570*/  FFMA R31, R41, R40, R31 ;  /* 0x00000028291f7223 */ /* 0x000fe2000000001f */
[----:B------:R-:W-:Y:S01]  /*8580*/  FMUL R35, R38, R35 ;  /* 0x0000002326237220 */ /* 0x000fe20000400000 */
[----:B---3--:R-:W-:Y:S01]  /*8590*/  F2FP.F16.F32.PACK_AB R52, R17, R16 ;  /* 0x000000101134723e */ /* 0x008fe200000000ff */
        /* <DEDUP_REMOVED lines=11> */
[----:B------:R-:W-:Y:S02]  /*8650*/  F2FP.F16.F32.PACK_AB R103, R35, R30 ;  /* 0x0000001e2367723e */ /* 0x000fe400000000ff */
[----:B-1----:R-:W-:Y:S03]  /*8660*/  @P6 PRMT R104, R99, 0x654, R104 ;  /* 0x0000065463686816 */ /* 0x002fe60000000068 */
[----:B------:R4:W-:Y:S01]  /*8670*/  STS.128 [R88+0x2030], R100 ;  /* 0x0020306458007388 */ /* 0x0009e20000000c00 */
[----:B------:R-:W-:Y:S01]  /*8680*/  @!PT LDS RZ, [RZ] ;  /* 0x00000000fffff984 */ /* 0x000fe20000000800 */
[----:B------:R-:W-:Y:S01]  /*8690*/  @!PT LDS RZ, [RZ] ;  /* 0x00000000fffff984 */ /* 0x000fe20000000800 */
[----:B------:R-:W-:Y:S01]  /*86a0*/  @!PT LDS RZ, [RZ] ;  /* 0x00000000fffff984 */ /* 0x000fe20000000800 */
[----:B------:R-:W-:Y:S01]  /*86b0*/  @!PT LDS RZ, [RZ] ;  /* 0x00000000fffff984 */ /* 0x000fe20000000800 */
[----:B------:R1:W-:Y:S07]  /*86c0*/  MEMBAR.ALL.CTA ;  /* 0x0000000000007992 */ /* 0x0003ee0000008000 */
[----:B-1----:R-:W1:Y:S02]  /*86d0*/  FENCE.VIEW.ASYNC.S ;  /* 0x00000000000073c6 */ /* 0x002e640000000000 */
[----:B-1----:R-:W-:Y:S06]  /*86e0*/  BAR.SYNC.DEFER_BLOCKING 0x1, 0x80 ;  /* 0x0042000000007b1d */ /* 0x002fec0000010000 */
[----:B------:R-:W-:Y:S05]  /*86f0*/  @P0 BRA `(.L_x_139) ;  /* 0x0000000000280947 */ /* 0x000fea0003800000 */
[----:B------:R-:W1:Y:S01]  /*8700*/  LDCU.64 UR6, c[0x0][0x348] ;  /* 0x00006900ff0677ac */ /* 0x000e620008000a00 */
[----:B------:R-:W-:Y:S02]  /*8710*/  UIADD3 UR9, UPT, UPT, UR49, 0x20, URZ ;  /* 0x0000002031097890 */ /* 0x000fe4000fffe0ff */
[----:B------:R-:W-:Y:S01]  /*8720*/  UIADD3 UR8, UPT, UPT, UR44, 0x2400, URZ ;  /* 0x000024002c087890 */ /* 0x000fe2000fffe0ff */
[----:B------:R-:W-:Y:S01]  /*8730*/  UMOV UR10, UR50 ;  /* 0x00000032000a7c82 */ /* 0x000fe20008000000 */
[----:B------:R-:W-:Y:S01]  /*8740*/  UMOV UR11, UR36 ;  /* 0x00000024000b7c82 */ /* 0x000fe20008000000 */
[----:B-1----:R-:W-:Y:S04]  /*8750*/  UIADD3 UR4, UP0, UPT, UR6, 0x680, URZ ;  /* 0x0000068006047890 */ /* 0x002fe8000ff1e0ff */
[----:B------:R-:W-:Y:S09]  /*8760*/  UIADD3.X UR5, UPT, UPT, URZ, UR7, URZ, UP0, !UPT ;  /* 0x00000007ff057290 */ /* 0x000ff200087fe4ff */
[----:B------:R1:W-:Y:S01]  /*8770*/  UTMASTG.3D [UR8], [UR4] ;  /* 0x00000008040073b5 */ /* 0x0003e20008010000 */
[----:B------:R0:W-:Y:S01]  /*8780*/  UTMACMDFLUSH ;  /* 0x00000000000079b7 */ /* 0x0001e20000000000 */
[----:B-1----:R-:W-:Y:S04]  /*8790*/  DEPBAR.LE SB0, 0x1 ;  /* 0x000080400000791a */ /* 0x002fe80000000000 */
.L_x_139:
[----:B------:R-:W-:Y:S05]  /*87a0*/  BSYNC.RECONVERGENT B0 ;  /* 0x0000000000007941 */ /* 0x000fea0003800200 */
.L_x_138:
[----:B------:R-:W-:Y:S01]  /*87b0*/  BAR.SYNC.DEFER_BLOCKING 0x1, 0x80 ;  /* 0x0042000000007b1d */ /* 0x000fe20000010000 */
[----:B------:R-:W-:Y:S04]  /*87c0*/  UIADD3 UR4, UPT, UPT, UR46, 0x1, URZ ;  /* 0x000000012e047890 */ /* 0x000fe8000fffe0ff */
[----:B------:R-:W-:Y:S04]  /*87d0*/  UISETP.NE.AND UP0, UPT, UR4, 0x4, UPT ;  /* 0x000000040400788c */ /* 0x000fe8000bf05270 */
[----:B------:R-:W-:Y:S01]  /*87e0*/  USEL UR45, UR4, URZ, UP0 ;  /* 0x000000ff042d7287 */ /* 0x000fe20008000000 */
[----:B------:R1:W-:Y:S01]  /*87f0*/  @P6 SYNCS.ARRIVE.TRANS64.RED.A1T0 RZ, [R104+URZ], RZ ;  /* 0x000000ff68ff69a7 */ /* 0x0003e200081004ff */
[----:B------:R-:W-:Y:S01]  /*8800*/  BSSY B1, `(.L_x_140) ;  /* 0x0000017000017945 */ /* 0x000fe20003800000 */
[----:B------:R-:W3:Y:S02]  /*8810*/  @P6 SYNCS.PHASECHK.TRANS64.TRYWAIT P0, [R62+URZ+0x100], R61 ;  /* 0x0001003d3e0065a7 */ /* 0x000ee400080011ff */
[----:B---3--:R-:W-:Y:S01]  /*8820*/  @P6 SEL R46, RZ, 0x1, !P0 ;  /* 0x00000001ff2e6807 */ /* 0x008fe20004000000 */
[----:B-1----:R-:W-:Y:S06]  /*8830*/  @!P6 BRA `(.L_x_141) ;  /* 0x00000000004ce947 */ /* 0x002fec0003800000 */
        /* <DEDUP_REMOVED lines=9> */
[----:B------:R-:W-:Y:S04]  /*88d0*/  SHF.L.U32 R5, R91, 0x1f, RZ ;  /* 0x0000001f5b057819 */ /* 0x000fe800000006ff */
[----:B------:R-:W1:Y:S02]  /*88e0*/  SYNCS.PHASECHK.TRANS64.TRYWAIT P0, [R62+URZ+0x100], R5 ;  /* 0x000100053e0075a7 */ /* 0x000e6400080011ff */
[----:B-1----:R-:W-:Y:S05]  /*88f0*/  @!P0 BRA `(.L_x_144) ;  /* 0x0000002800e48947 */ /* 0x002fea0003800000 */
.L_x_143:
[----:B------:R-:W-:Y:S05]  /*8900*/  BSYNC B0 ;  /* 0x0000000000007941 */ /* 0x000fea0003800000 */
.L_x_142:
[----:B------:R-:W-:Y:S02]  /*8910*/  ISETP.NE.AND P0, PT, R60, RZ, PT ;  /* 0x000000ff3c00720c */ /* 0x000fe40003f05270 */
[----:B------:R-:W-:Y:S11]  /*8920*/  IADD3 R47, PT, PT, R47, 0x1, RZ ;  /* 0x000000012f2f7810 */ /* 0x000ff60007ffe0ff */
[----:B------:R3:W1:Y:S04]  /*8930*/  @P0 LDS.128 R48, [R4] ;  /* 0x0000000004300984 */ /* 0x0006680000000c00 */
[----:B------:R3:W1:Y:S04]  /*8940*/  @P0 LDS.128 R56, [R3+0x10] ;  /* 0x0000100003380984 */ /* 0x0006680000000c00 */
[----:B------:R3:W1:Y:S04]  /*8950*/  @P0 LDS.128 R64, [R2+0x20] ;  /* 0x0000200002400984 */ /* 0x0006680000000c00 */
[----:B------:R3:W1:Y:S02]  /*8960*/  @P0 LDS.128 R72, [R0+0x30] ;  /* 0x0000300000480984 */ /* 0x0006640000000c00 */
.L_x_141:
[----:B------:R-:W-:Y:S05]  /*8970*/  BSYNC B1 ;  /* 0x0000000000017941 */ /* 0x000fea0003800000 */
.L_x_140:
[----:B---3--:R-:W-:Y:S05]  /*8980*/  VIADD R0, R39, 0x40 ;  /* 0x0000004027007836 */ /* 0x008fea0000000000 */
[----:B------:R-:W-:Y:S04]  /*8990*/  SHF.R.U32.HI R0, RZ, 0x15, R0 ;  /* 0x00000015ff007819 */ /* 0x000fe80000011600 */
[----:B------:R-:W-:Y:S11]  /*89a0*/  LOP3.LUT P0, RZ, R0, 0x3, R81, 0x48, !PT ;  /* 0x0000000300ff7812 */ /* 0x000ff60007804851 */
[----:B------:R-:W-:Y:S02]  /*89b0*/  @!UPT UIADD3 URZ, UPT, UPT, URZ, URZ, URZ ;  /* 0x000000fffffff290 */ /* 0x000fe4000fffe0ff */
[----:B------:R-:W-:Y:S05]  /*89c0*/  @!P0 BRA `(.L_x_145) ;  /* 0x0000000000408947 */ /* 0x000fea0003800000 */
[----:B------:R-:W1:Y:S01]  /*89d0*/  LDCU.64 UR8, c[0x4][0x70] ;  /* 0x01000e00ff0877ac */ /* 0x000e620008000a00 */
[----:B------:R-:W-:Y:S01]  /*89e0*/  MOV R3, 0x0 ;  /* 0x0000000000037802 */ /* 0x000fe20000000f00 */
[----:B------:R-:W-:Y:S02]  /*89f0*/  HFMA2 R12, -RZ, RZ, 0, 5.9604644775390625e-08 ;  /* 0x00000001ff0c7431 */ /* 0x000fe400000001ff */
[----:B------:R-:W-:Y:S02]  /*8a00*/  IMAD.MOV.U32 R8, RZ, RZ, 0x192 ;  /* 0x00000192ff087424 */ /* 0x000fe400078e00ff */
[----:B------:R-:W-:Y:S01]  /*8a10*/  IMAD.MOV.U32 R13, RZ, RZ, RZ ;  /* 0x000000ffff0d7224 */ /* 0x000fe200078e00ff */
[----:B------:R-:W3:Y:S01]  /*8a20*/  LDCU.64 UR6, c[0x4][0x78] ;  /* 0x01000f00ff0677ac */ /* 0x000ee20008000a00 */
[----:B------:R-:W2:Y:S01]  /*8a30*/  LDC.64 R2, c[0x4][R3] ;  /* 0x0100000003027b82 */ /* 0x000ea20000000a00 */
[----:B------:R-:W5:Y:S01]  /*8a40*/  LDCU.64 UR4, c[0x4][0x10] ;  /* 0x01000200ff0477ac */ /* 0x000f620008000a00 */
[----:B-1----:R-:W-:Y:S01]  /*8a50*/  MOV R5, UR9 ;  /* 0x0000000900057c02 */ /* 0x002fe20008000f00 */
[----:B------:R-:W-:Y:S01]  /*8a60*/  IMAD.U32 R4, RZ, RZ, UR8 ;  /* 0x00000008ff047e24 */ /* 0x000fe2000f8e00ff */
[----:B---3--:R-:W-:Y:S01]  /*8a70*/  MOV R7, UR7 ;  /* 0x0000000700077c02 */ /* 0x008fe20008000f00 */
[----:B------:R-:W-:Y:S01]  /*8a80*/  IMAD.U32 R6, RZ, RZ, UR6 ;  /* 0x00000006ff067e24 */ /* 0x000fe2000f8e00ff */
[----:B-----5:R-:W-:Y:S01]  /*8a90*/  MOV R11, UR5 ;  /* 0x00000005000b7c02 */ /* 0x020fe20008000f00 */
[----:B------:R-:W-:Y:S02]  /*8aa0*/  IMAD.U32 R10, RZ, RZ, UR4 ;  /* 0x00000004ff0a7e24 */ /* 0x000fe4000f8e00ff */
[----:B------:R-:W-:Y:S07]  /*8ab0*/  LEPC R20, `(.L_x_145) ;  /* 0x000000001014794e */ /* 0x000fee0000000000 */
[----:B--2-4-:R-:W-:Y:S05]  /*8ac0*/  CALL.ABS.NOINC R2 ;  /* 0x0000000002007343 */ /* 0x014fea0003c00000 */
.L_x_145:
[----:B------:R-:W-:Y:S05]  /*8ad0*/  WARPSYNC.ALL ;  /* 0x0000000000007948 */ /* 0x000fea0003800000 */
[----:B------:R-:W-:Y:S01]  /*8ae0*/  R2UR UR4, R39 ;  /* 0x00000000270472ca */ /* 0x000fe200000e0000 */
[--C-:B-1----:R-:W-:Y:S01]  /*8af0*/  HADD2.F32 R40, -RZ, R48.reuse.H0_H0 ;  /* 0x20000030ff287230 */ /* 0x102fe20000004100 */
[----:B------:R-:W-:Y:S01]  /*8b00*/  ISETP.NE.AND P6, PT, R97, RZ, PT ;  /* 0x000000ff6100720c */ /* 0x000fe20003fc5270 */
[----:B------:R-:W-:Y:S01]  /*8b10*/  HADD2.F32 R43, -RZ, R48.H1_H1 ;  /* 0x30000030ff2b7230 */ /* 0x000fe20000004100 */
[----:B------:R-:W-:Y:S01]  /*8b20*/  ISETP.NE.AND P0, PT, R96, RZ, PT ;  /* 0x000000ff6000720c */ /* 0x000fe20003f05270 */
[----:B------:R-:W-:Y:S01]  /*8b30*/  HADD2.F32 R42, -RZ, R49.H0_H0 ;  /* 0x20000031ff2a7230 */ /* 0x000fe20000004100 */
[----:B------:R-:W-:Y:S01]  /*8b40*/  MOV R61, UR45 ;  /* 0x0000002d003d7c02 */ /* 0x000fe20008000f00 */
[--C-:B------:R-:W-:Y:S01]  /*8b50*/  HADD2.F32 R45, -RZ, R51.reuse.H0_H0 ;  /* 0x20000033ff2d7230 */ /* 0x100fe20000004100 */
[----:B------:R-:W-:Y:S01]  /*8b60*/  BSSY.RECONVERGENT B0, `(.L_x_146) ;  /* 0x0000089000007945 */ /* 0x000fe20003800200 */
[----:B------:R-:W-:Y:S04]  /*8b70*/  HADD2.F32 R44, -RZ, R51.H1_H1 ;  /* 0x30000033ff2c7230 */ /* 0x000fe80000004100 */
[----:B------:R-:W1:Y:S02]  /*8b80*/  LDTM.x32 R4, tmem[UR4+0x40] ;  /* 0x00004004000479ee */ /* 0x000e6400082c0000 */
[----:B------:R-:W-:Y:S02]  /*8b90*/  @P6 LEA R61, R61, UR44, 0x3 ;  /* 0x0000002c3d3d6c11 */ /* 0x000fe4000f8e18ff */
[----:B------:R-:W-:Y:S02]  /*8ba0*/  @P6 SHF.L.U32 R104, R91, 0x1f, RZ ;  /* 0x0000001f5b686819 */ /* 0x000fe400000006ff */
[----:B------:R-:W-:Y:S02]  /*8bb0*/  @P6 IADD3 R62, PT, PT, R61, 0x120, RZ ;  /* 0x000001203d3e6810 */ /* 0x000fe40007ffe0ff */
[----:B------:R-:W-:Y:S02]  /*8bc0*/  LEA R61, R47, UR44, 0x3 ;  /* 0x0000002c2f3d7c11 */ /* 0x000fe4000f8e18ff */
[----:B------:R-:W-:Y:S01]  /*8bd0*/  @P6 PRMT R62, R99, 0x654, R62 ;  /* 0x00000654633e6816 */ /* 0x000fe2000000003e */
[C---:B-1----:R-:W-:Y:S01]  /*8be0*/  FMUL R0, R38.reuse, R4 ;  /* 0x0000000426007220 */ /* 0x042fe20000400000 */
[C---:B------:R-:W-:Y:S01]  /*8bf0*/  FMUL R2, R38.reuse, R5 ;  /* 0x0000000526027220 */ /* 0x040fe20000400000 */
[C---:B------:R-:W-:Y:S01]  /*8c00*/  FMUL R3, R38.reuse, R6 ;  /* 0x0000000626037220 */ /* 0x040fe20000400000 */
        /* <DEDUP_REMOVED lines=8> */
[----:B----4-:R-:W-:Y:S01]  /*8c90*/  F2FP.F16.F32.PACK_AB R68, R2, R0 ;  /* 0x000000000244723e */ /* 0x010fe200000000ff */
[C---:B------:R-:W-:Y:S01]  /*8ca0*/  FFMA R7, R41.reuse, R40, R7 ;  /* 0x0000002829077223 */ /* 0x040fe20000000007 */
[----:B------:R-:W-:Y:S01]  /*8cb0*/  FFMA R4, R41, R43, R4 ;  /* 0x0000002b29047223 */ /* 0x000fe20000000004 */
[C---:B------:R-:W-:Y:S01]  /*8cc0*/  FMUL R5, R38.reuse, R9 ;  /* 0x0000000926057220 */ /* 0x040fe20000400000 */
[C---:B------:R-:W-:Y:S01]  /*8cd0*/  FMUL R6, R38.reuse, R10 ;  /* 0x0000000a26067220 */ /* 0x040fe20000400000 */
[C---:B------:R-:W-:Y:S01]  /*8ce0*/  FMUL R11, R38.reuse, R11 ;  /* 0x0000000b260b7220 */ /* 0x040fe20000400000 */
[--C-:B------:R-:W-:Y:S01]  /*8cf0*/  HADD2.F32 R40, -RZ, R56.reuse.H0_H0 ;  /* 0x20000038ff287230 */ /* 0x100fe20000004100 */
[----:B------:R-:W-:Y:S01]  /*8d00*/  F2FP.F16.F32.PACK_AB R69, R7, R3 ;  /* 0x000000030745723e */ /* 0x000fe200000000ff */
[C---:B------:R-:W-:Y:S01]  /*8d10*/  FFMA R5, R41.reuse, R42, R5 ;  /* 0x0000002a29057223 */ /* 0x040fe20000000005 */
[C---:B------:R-:W-:Y:S01]  /*8d20*/  FFMA R6, R41.reuse, R45, R6 ;  /* 0x0000002d29067223 */ /* 0x040fe20000000006 */
[----:B------:R-:W-:Y:S01]  /*8d30*/  FFMA R11, R41, R44, R11 ;  /* 0x0000002c290b7223 */ /* 0x000fe2000000000b */
[C---:B------:R-:W-:Y:S01]  /*8d40*/  FMUL R8, R38.reuse, R12 ;  /* 0x0000000c26087220 */ /* 0x040fe20000400000 */
[----:B------:R-:W-:Y:S01]  /*8d50*/  HADD2.F32 R42, -RZ, R56.H1_H1 ;  /* 0x30000038ff2a7230 */ /* 0x000fe20000004100 */
[----:B------:R-:W-:Y:S01]  /*8d60*/  F2FP.F16.F32.PACK_AB R70, R5, R4 ;  /* 0x000000040546723e */ /* 0x000fe200000000ff */
[C---:B------:R-:W-:Y:S01]  /*8d70*/  FMUL R9, R38.reuse, R13 ;  /* 0x0000000d26097220 */ /* 0x040fe20000400000 */
[----:B------:R-:W-:Y:S01]  /*8d80*/  F2FP.F16.F32.PACK_AB R71, R11, R6 ;  /* 0x000000060b47723e */ /* 0x000fe200000000ff */
[C---:B------:R-:W-:Y:S01]  /*8d90*/  FFMA R8, R41.reuse, R40, R8 ;  /* 0x0000002829087223 */ /* 0x040fe20000000008 */
[--C-:B------:R-:W-:Y:S02]  /*8da0*/  HADD2.F32 R43, -RZ, R57.reuse.H0_H0 ;  /* 0x20000039ff2b7230 */ /* 0x100fe40000004100 */
[----:B------:R-:W-:Y:S01]  /*8db0*/  FFMA R9, R41, R42, R9 ;  /* 0x0000002a29097223 */ /* 0x000fe20000000009 */
[C---:B------:R-:W-:Y:S01]  /*8dc0*/  FMUL R10, R38.reuse, R14 ;  /* 0x0000000e260a7220 */ /* 0x040fe20000400000 */
[----:B------:R1:W-:Y:S01]  /*8dd0*/  STS.128 [R94+0x4000], R68 ;  /* 0x004000445e007388 */ /* 0x0003e20000000c00 */
[----:B------:R-:W-:Y:S02]  /*8de0*/  HADD2.F32 R40, -RZ, R57.H1_H1 ;  /* 0x30000039ff287230 */ /* 0x000fe40000004100 */
[C---:B------:R-:W-:Y:S01]  /*8df0*/  FMUL R15, R38.reuse, R15 ;  /* 0x0000000f260f7220 */ /* 0x040fe20000400000 */
[----:B------:R-:W-:Y:S01]  /*8e00*/  F2FP.F16.F32.PACK_AB R52, R9, R8 ;  /* 0x000000080934723e */ /* 0x000fe200000000ff */
[C---:B------:R-:W-:Y:S01]  /*8e10*/  FFMA R10, R41.reuse, R43, R10 ;  /* 0x0000002b290a7223 */ /* 0x040fe2000000000a */
[--C-:B------:R-:W-:Y:S02]  /*8e20*/  HADD2.F32 R42, -RZ, R58.reuse.H0_H0 ;  /* 0x2000003aff2a7230 */ /* 0x100fe40000004100 */
        /* <DEDUP_REMOVED lines=60> */
[----:B-1----:R-:W-:Y:S01]  /*91f0*/  F2FP.F16.F32.PACK_AB R68, R17, R16 ;  /* 0x000000101144723e */ /* 0x002fe200000000ff */
        /* <DEDUP_REMOVED lines=31> */
.L_x_147:
[----:B------:R-:W-:Y:S05]  /*93f0*/  BSYNC.RECONVERGENT B0 ;  /* 0x0000000000007941 */ /* 0x000fea0003800200 */
.L_x_146:
[----:B------:R-:W-:Y:S01]  /*9400*/  BAR.SYNC.DEFER_BLOCKING 0x1, 0x80 ;  /* 0x0042000000007b1d */ /* 0x000fe20000010000 */
[----:B------:R-:W-:Y:S04]  /*9410*/  UIADD3 UR4, UPT, UPT, UR45, 0x1, URZ ;  /* 0x000000012d047890 */ /* 0x000fe8000fffe0ff */
[----:B------:R-:W-:Y:S04]  /*9420*/  UISETP.NE.AND UP0, UPT, UR4, 0x4, UPT ;  /* 0x000000040400788c */ /* 0x000fe8000bf05270 */
[----:B------:R-:W-:Y:S01]  /*9430*/  USEL UR46, UR4, URZ, UP0 ;  /* 0x000000ff042e7287 */ /* 0x000fe20008000000 */
[----:B------:R1:W-:Y:S01]  /*9440*/  @P6 SYNCS.ARRIVE.TRANS64.RED.A1T0 RZ, [R62+URZ], RZ ;  /* 0x000000ff3eff69a7 */ /* 0x0003e200081004ff */
[----:B------:R-:W-:Y:S01]  /*9450*/  BSSY B1, `(.L_x_148) ;  /* 0x0000017000017945 */ /* 0x000fe20003800000 */
[----:B------:R-:W4:Y:S02]  /*9460*/  @P6 SYNCS.PHASECHK.TRANS64.TRYWAIT P0, [R61+URZ+0x100], R104 ;  /* 0x000100683d0065a7 */ /* 0x000f2400080011ff */
[----:B----4-:R-:W-:Y:S01]  /*9470*/  @P6 SEL R46, RZ, 0x1, !P0 ;  /* 0x00000001ff2e6807 */ /* 0x010fe20004000000 */
        /* <DEDUP_REMOVED lines=13> */
.L_x_151:
[----:B------:R-:W-:Y:S05]  /*9550*/  BSYNC B0 ;  /* 0x0000000000007941 */ /* 0x000fea0003800000 */
.L_x_150:
[----:B------:R-:W-:Y:S11]  /*9560*/  ISETP.NE.AND P0, PT, R60, RZ, PT ;  /* 0x000000ff3c00720c */ /* 0x000ff60003f05270 */
[----:B------:R-:W-:Y:S02]  /*9570*/  @!UPT UIADD3 URZ, UPT, UPT, URZ, URZ, URZ ;  /* 0x000000fffffff290 */ /* 0x000fe4000fffe0ff */
[----:B------:R4:W1:Y:S04]  /*9580*/  @P0 LDS.128 R48, [R3] ;  /* 0x0000000003300984 */ /* 0x0008680000000c00 */
[----:B------:R4:W1:Y:S04]  /*9590*/  @P0 LDS.128 R56, [R2+0x10] ;  /* 0x0000100002380984 */ /* 0x0008680000000c00 */
[----:B------:R4:W1:Y:S04]  /*95a0*/  @P0 LDS.128 R64, [R0+0x20] ;  /* 0x0000200000400984 */ /* 0x0008680000000c00 */
[----:B------:R4:W1:Y:S02]  /*95b0*/  @P0 LDS.128 R72, [R47+0x30] ;  /* 0x000030002f480984 */ /* 0x0008640000000c00 */
.L_x_149:
[----:B------:R-:W-:Y:S05]  /*95c0*/  BSYNC B1 ;  /* 0x0000000000017941 */ /* 0x000fea0003800000 */
.L_x_148:
[----:B----4-:R-:W-:Y:S05]  /*95d0*/  VIADD R0, R39, 0x60 ;  /* 0x0000006027007836 */ /* 0x010fea0000000000 */
[----:B------:R-:W-:Y:S04]  /*95e0*/  SHF.R.U32.HI R0, RZ, 0x15, R0 ;  /* 0x00000015ff007819 */ /* 0x000fe80000011600 */
[----:B------:R-:W-:Y:S11]  /*95f0*/  LOP3.LUT P0, RZ, R0, 0x3, R81, 0x48, !PT ;  /* 0x0000000300ff7812 */ /* 0x000ff60007804851 */
[----:B------:R-:W-:Y:S02]  /*9600*/  @!UPT UIADD3 URZ, UPT, UPT, URZ, URZ, URZ ;  /* 0x000000fffffff290 */ /* 0x000fe4000fffe0ff */
[----:B------:R-:W-:Y:S05]  /*9610*/  @!P0 BRA `(.L_x_153) ;  /* 0x0000000000408947 */ /* 0x000fea0003800000 */
[----:B------:R-:W4:Y:S01]  /*9620*/  LDCU.64 UR8, c[0x4][0x70] ;  /* 0x01000e00ff0877ac */ /* 0x000f220008000a00 */
[----:B------:R-:W-:Y:S01]  /*9630*/  MOV R3, 0x0 ;  /* 0x0000000000037802 */ /* 0x000fe20000000f00 */
[----:B------:R-:W-:Y:S02]  /*9640*/  HFMA2 R12, -RZ, RZ, 0, 5.9604644775390625e-08 ;  /* 0x00000001ff0c7431 */ /* 0x000fe400000001ff */
[----:B------:R-:W-:Y:S02]  /*9650*/  IMAD.MOV.U32 R8, RZ, RZ, 0x192 ;  /* 0x00000192ff087424 */ /* 0x000fe400078e00ff */
[----:B------:R-:W-:Y:S01]  /*9660*/  IMAD.MOV.U32 R13, RZ, RZ, RZ ;  /* 0x000000ffff0d7224 */ /* 0x000fe200078e00ff */
[----:B------:R-:W5:Y:S01]  /*9670*/  LDCU.64 UR6, c[0x4][0x78] ;  /* 0x01000f00ff0677ac */ /* 0x000f620008000a00 */
[----:B------:R-:W2:Y:S01]  /*9680*/  LDC.64 R2, c[0x4][R3] ;  /* 0x0100000003027b82 */ /* 0x000ea20000000a00 */
[----:B------:R-:W3:Y:S01]  /*9690*/  LDCU.64 UR4, c[0x4][0x10] ;  /* 0x01000200ff0477ac */ /* 0x000ee20008000a00 */
[----:B----4-:R-:W-:Y:S01]  /*96a0*/  MOV R5, UR9 ;  /* 0x0000000900057c02 */ /* 0x010fe20008000f00 */
[----:B-1----:R-:W-:Y:S01]  /*96b0*/  IMAD.U32 R4, RZ, RZ, UR8 ;  /* 0x00000008ff047e24 */ /* 0x002fe2000f8e00ff */
[----:B-----5:R-:W-:Y:S01]  /*96c0*/  MOV R7, UR7 ;  /* 0x0000000700077c02 */ /* 0x020fe20008000f00 */
[----:B------:R-:W-:Y:S01]  /*96d0*/  IMAD.U32 R6, RZ, RZ, UR6 ;  /* 0x00000006ff067e24 */ /* 0x000fe2000f8e00ff */
[----:B---3--:R-:W-:Y:S01]  /*96e0*/  MOV R11, UR5 ;  /* 0x00000005000b7c02 */ /* 0x008fe20008000f00 */
[----:B------:R-:W-:Y:S02]  /*96f0*/  IMAD.U32 R10, RZ, RZ, UR4 ;  /* 0x00000004ff0a7e24 */ /* 0x000fe4000f8e00ff */
[----:B------:R-:W-:Y:S07]  /*9700*/  LEPC R20, `(.L_x_153) ;  /* 0x000000001014794e */ /* 0x000fee0000000000 */
[----:B--2---:R-:W-:Y:S05]  /*9710*/  CALL.ABS.NOINC R2 ;  /* 0x0000000002007343 */ /* 0x004fea0003c00000 */
.L_x_153:
[----:B------:R-:W-:Y:S01]  /*9720*/  ISETP.NE.AND P0, PT, R96, RZ, PT ;  /* 0x000000ff6000720c */ /* 0x000fe20003f05270 */
[----:B------:R-:W-:Y:S05]  /*9730*/  WARPSYNC.ALL ;  /* 0x0000000000007948 */ /* 0x000fea0003800000 */
[----:B------:R-:W-:Y:S01]  /*9740*/  R2UR UR4, R39 ;  /* 0x00000000270472ca */ /* 0x000fe200000e0000 */
[--C-:B-1----:R-:W-:Y:S01]  /*9750*/  HADD2.F32 R40, -RZ, R48.reuse.H0_H0 ;  /* 0x20000030ff287230 */ /* 0x102fe20000004100 */
[----:B------:R-:W-:Y:S01]  /*9760*/  IADD3 R98, PT, PT, R98, 0x190, RZ ;  /* 0x0000019062627810 */ /* 0x000fe20007ffe0ff */
[----:B------:R-:W-:Y:S01]  /*9770*/  HADD2.F32 R42, -RZ, R48.H1_H1 ;  /* 0x30000030ff2a7230 */ /* 0x000fe20000004100 */
[----:B------:R-:W-:Y:S01]  /*9780*/  BSSY.RECONVERGENT B0, `(.L_x_154) ;  /* 0x0000089000007945 */ /* 0x000fe20003800200 */
[--C-:B------:R-:W-:Y:S01]  /*9790*/  HADD2.F32 R43, -RZ, R49.reuse.H0_H0 ;  /* 0x20000031ff2b7230 */ /* 0x100fe20000004100 */
[----:B------:R-:W-:Y:S01]  /*97a0*/  LOP3.LUT R98, R98, 0xfefffff8, RZ, 0xc0, !PT ;  /* 0xfefffff862627812 */ /* 0x000fe200078ec0ff */
[----:B------:R-:W-:Y:S02]  /*97b0*/  HADD2.F32 R44, -RZ, R49.H1_H1 ;  /* 0x30000031ff2c7230 */ /* 0x000fe40000004100 */
[--C-:B------:R-:W-:Y:S02]  /*97c0*/  HADD2.F32 R45, -RZ, R50.reuse.H0_H0 ;  /* 0x20000032ff2d7230 */ /* 0x100fe40000004100 */
[----:B------:R-:W-:Y:S02]  /*97d0*/  HADD2.F32 R46, -RZ, R50.H1_H1 ;  /* 0x30000032ff2e7230 */ /* 0x000fe40000004100 */
[----:B------:R-:W1:Y:S01]  /*97e0*/  LDTM.x32 R4, tmem[UR4+0x60] ;  /* 0x00006004000479ee */ /* 0x000e6200082c0000 */
[----:B------:R-:W-:Y:S01]  /*97f0*/  NOP ;  /* 0x0000000000007918 */ /* 0x000fe20000000000 */
[----:B-1----:R1:W-:Y:S01]  /*9800*/  SYNCS.ARRIVE.TRANS64.RED.A1T0 RZ, [R98+URZ], RZ ;  /* 0x000000ff62ff79a7 */ /* 0x0023e200081004ff */
[--C-:B------:R-:W-:Y:S02]  /*9810*/  HADD2.F32 R47, -RZ, R51.reuse.H0_H0 ;  /* 0x20000033ff2f7230 */ /* 0x100fe40000004100 */
[----:B------:R-:W-:Y:S02]  /*9820*/  HADD2.F32 R48, -RZ, R51.H1_H1 ;  /* 0x30000033ff307230 */ /* 0x000fe40000004100 */
[--C-:B------:R-:W-:Y:S02]  /*9830*/  HADD2.F32 R49, -RZ, R56.reuse.H0_H0 ;  /* 0x20000038ff317230 */ /* 0x100fe40000004100 */
[----:B------:R-:W-:Y:S02]  /*9840*/  HADD2.F32 R51, -RZ, R56.H1_H1 ;  /* 0x30000038ff337230 */ /* 0x000fe40000004100 */
[--C-:B------:R-:W-:Y:S02]  /*9850*/  HADD2.F32 R50, -RZ, R57.reuse.H0_H0 ;  /* 0x20000039ff327230 */ /* 0x100fe40000004100 */
[----:B---3--:R-:W-:Y:S02]  /*9860*/  HADD2.F32 R52, -RZ, R57.H1_H1 ;  /* 0x30000039ff347230 */ /* 0x008fe40000004100 */
[--C-:B------:R-:W-:Y:S02]  /*9870*/  HADD2.F32 R53, -RZ, R58.reuse.H0_H0 ;  /* 0x2000003aff357230 */ /* 0x100fe40000004100 */
[----:B------:R-:W-:Y:S02]  /*9880*/  HADD2.F32 R54, -RZ, R58.H1_H1 ;  /* 0x3000003aff367230 */ /* 0x000fe40000004100 */
[--C-:B------:R-:W-:Y:S02]  /*9890*/  HADD2.F32 R55, -RZ, R59.reuse.H0_H0 ;  /* 0x2000003bff377230 */ /* 0x100fe40000004100 */
[----:B------:R-:W-:Y:S02]  /*98a0*/  HADD2.F32 R56, -RZ, R59.H1_H1 ;  /* 0x3000003bff387230 */ /* 0x000fe40000004100 */
[--C-:B------:R-:W-:Y:S02]  /*98b0*/  HADD2.F32 R57, -RZ, R64.reuse.H0_H0 ;  /* 0x20000040ff397230 */ /* 0x100fe40000004100 */
[C---:B------:R-:W-:Y:S01]  /*98c0*/  FMUL R4, R38.reuse, R4 ;  /* 0x0000000426047220 */ /* 0x040fe20000400000 */
[C---:B------:R-:W-:Y:S01]  /*98d0*/  FMUL R5, R38.reuse, R5 ;  /* 0x0000000526057220 */ /* 0x040fe20000400000 */
[C---:B------:R-:W-:Y:S01]  /*98e0*/  FMUL R6, R38.reuse, R6 ;  /* 0x0000000626067220 */ /* 0x040fe20000400000 */
[C---:B------:R-:W-:Y:S01]  /*98f0*/  FMUL R7, R38.reuse, R7 ;  /* 0x0000000726077220 */ /* 0x040fe20000400000 */
[C---:B------:R-:W-:Y:S01]  /*9900*/  FFMA R4, R41.reuse, R40, R4 ;  /* 0x0000002829047223 */ /* 0x040fe20000000004 */
[C---:B------:R-:W-:Y:S01]  /*9910*/  FFMA R5, R41.reuse, R42, R5 ;  /* 0x0000002a29057223 */ /* 0x040fe20000000005 */
[C---:B------:R-:W-:Y:S01]  /*9920*/  FFMA R6, R41.reuse, R43, R6 ;  /* 0x0000002b29067223 */ /* 0x040fe20000000006 */
[----:B------:R-:W-:Y:S01]  /*9930*/  FFMA R7, R41, R44, R7 ;  /* 0x0000002c29077223 */ /* 0x000fe20000000007 */
[C---:B------:R-:W-:Y:S01]  /*9940*/  FMUL R8, R38.reuse, R8 ;  /* 0x0000000826087220 */ /* 0x040fe20000400000 */
[C---:B------:R-:W-:Y:S01]  /*9950*/  FMUL R9, R38.reuse, R9 ;  /* 0x0000000926097220 */ /* 0x040fe20000400000 */
[----:B------:R-:W-:Y:S01]  /*9960*/  F2FP.F16.F32.PACK_AB R100, R5, R4 ;  /* 0x000000040564723e */ /* 0x000fe200000000ff */
[C---:B------:R-:W-:Y:S01]  /*9970*/  FMUL R10, R38.reuse, R10 ;  /* 0x0000000a260a7220 */ /* 0x040fe20000400000 */
[----:B------:R-:W-:Y:S01]  /*9980*/  F2FP.F16.F32.PACK_AB R101, R7, R6 ;  /* 0x000000060765723e */ /* 0x000fe200000000ff */
[C---:B------:R-:W-:Y:S01]  /*9990*/  FFMA R8, R41.reuse, R45, R8 ;  /* 0x0000002d29087223 */ /* 0x040fe20000000008 */
[C---:B------:R-:W-:Y:S01]  /*99a0*/  FFMA R9, R41.reuse, R46, R9 ;  /* 0x0000002e29097223 */ /* 0x040fe20000000009 */
[----:B------:R-:W-:Y:S01]  /*99b0*/  FFMA R10, R41, R47, R10 ;  /* 0x0000002f290a7223 */ /* 0x000fe2000000000a */
[C---:B------:R-:W-:Y:S01]  /*99c0*/  FMUL R11, R38.reuse, R11 ;  /* 0x0000000b260b7220 */ /* 0x040fe20000400000 */
[C---:B------:R-:W-:Y:S01]  /*99d0*/  FMUL R0, R38.reuse, R12 ;  /* 0x0000000c26007220 */ /* 0x040fe20000400000 */
[C---:B------:R-:W-:Y:S01]  /*99e0*/  FMUL R2, R38.reuse, R13 ;  /* 0x0000000d26027220 */ /* 0x040fe20000400000 */
[----:B------:R-:W-:Y:S01]  /*99f0*/  F2FP.F16.F32.PACK_AB R102, R9, R8 ;  /* 0x000000080966723e */ /* 0x000fe200000000ff */
[C---:B------:R-:W-:Y:S01]  /*9a00*/  FFMA R11, R41.reuse, R48, R11 ;  /* 0x00000030290b7223 */ /* 0x040fe2000000000b */
[C---:B------:R-:W-:Y:S01]  /*9a10*/  FFMA R0, R41.reuse, R49, R0 ;  /* 0x0000003129007223 */ /* 0x040fe20000000000 */
[C---:B------:R-:W-:Y:S01]  /*9a20*/  FFMA R2, R41.reuse, R51, R2 ;  /* 0x0000003329027223 */ /* 0x040fe20000000002 */
[C---:B------:R-:W-:Y:S01]  /*9a30*/  FMUL R3, R38.reuse, R14 ;  /* 0x0000000e26037220 */ /* 0x040fe20000400000 */
[C---:B------:R-:W-:Y:S01]  /*9a40*/  FMUL R15, R38.reuse, R15 ;  /* 0x0000000f260f7220 */ /* 0x040fe20000400000 */
[C---:B------:R-:W-:Y:S01]  /*9a50*/  FMUL R12, R38.reuse, R16 ;  /* 0x00000010260c7220 */ /* 0x040fe20000400000 */
[C---:B------:R-:W-:Y:S01]  /*9a60*/  FMUL R13, R38.reuse, R17 ;  /* 0x00000011260d7220 */ /* 0x040fe20000400000 */
[C---:B------:R-:W-:Y:S01]  /*9a70*/  FFMA R3, R41.reuse, R50, R3 ;  /* 0x0000003229037223 */ /* 0x040fe20000000003 */
[C---:B------:R-:W-:Y:S01]  /*9a80*/  FMUL R14, R38.reuse, R18 ;  /* 0x00000012260e7220 */ /* 0x040fe20000400000 */
[----:B------:R-:W-:Y:S01]  /*9a90*/  FFMA R15, R41, R52, R15 ;  /* 0x00000034290f7223 */ /* 0x000fe2000000000f */
[C---:B------:R-:W-:Y:S01]  /*9aa0*/  FMUL R19, R38.reuse, R19 ;  /* 0x0000001326137220 */ /* 0x040fe20000400000 */
[----:B------:R-:W-:Y:S01]  /*9ab0*/  F2FP.F16.F32.PACK_AB R103, R11, R10 ;  /* 0x0000000a0b67723e */ /* 0x000fe200000000ff */
[C---:B------:R-:W-:Y:S01]  /*9ac0*/  FFMA R12, R41.reuse, R53, R12 ;  /* 0x00000035290c7223 */ /* 0x040fe2000000000c */
[----:B------:R-:W-:Y:S02]  /*9ad0*/  HADD2.F32 R58, -RZ, R64.H1_H1 ;  /* 0x30000040ff3a7230 */ /* 0x000fe40000004100 */
[C---:B------:R-:W-:Y:S01]  /*9ae0*/  FMUL R16, R38.reuse, R20 ;  /* 0x0000001426107220 */ /* 0x040fe20000400000 */
[C---:B------:R-:W-:Y:S01]  /*9af0*/  FFMA R13, R41.reuse, R54, R13 ;  /* 0x00000036290d7223 */ /* 0x040fe2000000000d */
[----:B------:R1:W-:Y:S01]  /*9b00*/  STS.128 [R94+0x6000], R100 ;  /* 0x006000645e007388 */ /* 0x0003e20000000c00 */
[--C-:B------:R-:W-:Y:S02]  /*9b10*/  HADD2.F32 R59, -RZ, R65.reuse.H0_H0 ;  /* 0x20000041ff3b7230 */ /* 0x100fe40000004100 */
[C---:B------:R-:W-:Y:S01]  /*9b20*/  FMUL R17, R38.reuse, R21 ;  /* 0x0000001526117220 */ /* 0x040fe20000400000 */
[C---:B------:R-:W-:Y:S01]  /*9b30*/  FFMA R14, R41.reuse, R55, R14 ;  /* 0x00000037290e7223 */ /* 0x040fe2000000000e */
[----:B------:R-:W-:Y:S02]  /*9b40*/  HADD2.F32 R60, -RZ, R65.H1_H1 ;  /* 0x30000041ff3c7230 */ /* 0x000fe40000004100 */
[C---:B------:R-:W-:Y:S01]  /*9b50*/  FMUL R18, R38.reuse, R22 ;  /* 0x0000001626127220 */ /* 0x040fe20000400000 */
[C---:B------:R-:W-:Y:S01]  /*9b60*/  FFMA R19, R41.reuse, R56, R19 ;  /* 0x0000003829137223 */ /* 0x040fe20000000013 */
        /* <DEDUP_REMOVED lines=13> */
[----:B------:R-:W-:Y:S01]  /*9c40*/  FMUL R27, R38, R27 ;  /* 0x0000001b261b7220 */ /* 0x000fe20000400000 */
[----:B------:R-:W-:Y:S01]  /*9c50*/  F2FP.F16.F32.PACK_AB R104, R2, R0 ;  /* 0x000000000268723e */ /* 0x000fe200000000ff */
[----:B------:R-:W-:Y:S01]  /*9c60*/  FFMA R20, R41, R61, R20 ;  /* 0x0000003d29147223 */ /* 0x000fe20000000014 */
[----:B------:R-:W-:Y:S01]  /*9c70*/  F2FP.F16.F32.PACK_AB R105, R15, R3 ;  /* 0x000000030f69723e */ /* 0x000fe200000000ff */
[----:B------:R-:W-:Y:S01]  /*9c80*/  HADD2.F32 R66, -RZ, R72.H1_H1 ;  /* 0x30000048ff427230 */ /* 0x000fe20000004100 */
[----:B------:R-:W-:Y:S01]  /*9c90*/  F2FP.F16.F32.PACK_AB R106, R13, R12 ;  /* 0x0000000c0d6a723e */ /* 0x000fe200000000ff */
[C---:B------:R-:W-:Y:S01]  /*9ca0*/  FMUL R24, R38.reuse, R28 ;  /* 0x0000001c26187220 */ /* 0x040fe20000400000 */
[----:B------:R-:W-:Y:S01]  /*9cb0*/  F2FP.F16.F32.PACK_AB R107, R19, R14 ;  /* 0x0000000e136b723e */ /* 0x000fe200000000ff */
[C---:B------:R-:W-:Y:S01]  /*9cc0*/  FFMA R21, R41.reuse, R62, R21 ;  /* 0x0000003e29157223 */ /* 0x040fe20000000015 */
[--C-:B------:R-:W-:Y:S02]  /*9cd0*/  HADD2.F32 R67, -RZ, R73.reuse.H0_H0 ;  /* 0x20000049ff437230 */ /* 0x100fe40000004100 */
[C---:B------:R-:W-:Y:S01]  /*9ce0*/  FMUL R25, R38.reuse, R29 ;  /* 0x0000001d26197220 */ /* 0x040fe20000400000 */
[C---:B------:R-:W-:Y:S01]  /*9cf0*/  FFMA R22, R41.reuse, R63, R22 ;  /* 0x0000003f29167223 */ /* 0x040fe20000000016 */
[----:B------:R1:W-:Y:S01]  /*9d00*/  STS.128 [R93+0x6010], R104 ;  /* 0x006010685d007388 */ /* 0x0003e20000000c00 */
        /* <DEDUP_REMOVED lines=39> */
[----:B------:R-:W-:Y:S02]  /*9f80*/  UIADD3 UR9, UPT, UPT, UR49, 0x60, URZ ;  /* 0x0000006031097890 */ /* 0x000fe4000fffe0ff */
[----:B------:R-:W-:Y:S01]  /*9f90*/  UIADD3 UR8, UPT, UPT, UR44, 0x6400, URZ ;  /* 0x000064002c087890 */ /* 0x000fe2000fffe0ff */
[----:B------:R-:W-:Y:S01]  /*9fa0*/  UMOV UR10, UR50 ;  /* 0x00000032000a7c82 */ /* 0x000fe20008000000 */
[----:B------:R-:W-:Y:S01]  /*9fb0*/  UMOV UR11, UR36 ;  /* 0x00000024000b7c82 */ /* 0x000fe20008000000 */
[----:B---3--:R-:W-:Y:S04]  /*9fc0*/  UIADD3 UR4, UP0, UPT, UR6, 0x680, URZ ;  /* 0x0000068006047890 */ /* 0x008fe8000ff1e0ff */
[----:B------:R-:W-:Y:S09]  /*9fd0*/  UIADD3.X UR5, UPT, UPT, URZ, UR7, URZ, UP0, !UPT ;  /* 0x00000007ff057290 */ /* 0x000ff200087fe4ff */
[----:B------:R3:W-:Y:S01]  /*9fe0*/  UTMASTG.3D [UR8], [UR4] ;  /* 0x00000008040073b5 */ /* 0x0007e20008010000 */
[----:B------:R0:W-:Y:S01]  /*9ff0*/  UTMACMDFLUSH ;  /* 0x00000000000079b7 */ /* 0x0001e20000000000 */
[----:B---3--:R-:W-:Y:S04]  /*a000*/  DEPBAR.LE SB0, 0x1 ;  /* 0x000080400000791a */ /* 0x008fe80000000000 */
.L_x_155:
[----:B------:R-:W-:Y:S05]  /*a010*/  BSYNC.RECONVERGENT B0 ;  /* 0x0000000000007941 */ /* 0x000fea0003800200 */
.L_x_154:
[----:B------:R-:W-:Y:S01]  /*a020*/  BAR.SYNC.DEFER_BLOCKING 0x1, 0x80 ;  /* 0x0042000000007b1d */ /* 0x000fe20000010000 */
[----:B------:R-:W-:Y:S01]  /*a030*/  UISETP.NE.AND UP0, UPT, UR47, -0x4, UPT ;  /* 0xfffffffc2f00788c */ /* 0x000fe2000bf05270 */
[----:B------:R-:W-:Y:S08]  /*a040*/  IADD3 R0, PT, PT, R36, 0x1, RZ ;  /* 0x0000000124007810 */ /* 0x000ff00007ffe0ff */
[----:B------:R-:W-:Y:S05]  /*a050*/  BRA.U !UP0, `(.L_x_156) ;  /* 0x0000000108247547 */ /* 0x000fea000b800000 */
[----:B------:R-:W-:Y:S01]  /*a060*/  ISETP.NE.AND P0, PT, R97, RZ, PT ;  /* 0x000000ff6100720c */ /* 0x000fe20003f05270 */
[----:B------:R-:W-:Y:S01]  /*a070*/  IMAD.U32 R2, RZ, RZ, UR46 ;  /* 0x0000002eff027e24 */ /* 0x000fe2000f8e00ff */
[----:B------:R-:W-:Y:S04]  /*a080*/  UIADD3 UR4, UPT, UPT, UR46, 0x1, URZ ;  /* 0x000000012e047890 */ /* 0x000fe8000fffe0ff */
[----:B------:R-:W-:Y:S04]  /*a090*/  UISETP.NE.AND UP0, UPT, UR4, 0x4, UPT ;  /* 0x000000040400788c */ /* 0x000fe8000bf05270 */
[----:B------:R-:W-:Y:S03]  /*a0a0*/  USEL UR46, UR4, URZ, UP0 ;  /* 0x000000ff042e7287 */ /* 0x000fe60008000000 */
[----:B------:R-:W-:Y:S05]  /*a0b0*/  @P0 LEA R2, R2, UR44, 0x3 ;  /* 0x0000002c02020c11 */ /* 0x000fea000f8e18ff */
[----:B------:R-:W-:Y:S05]  /*a0c0*/  @P0 VIADD R2, R2, 0x120 ;  /* 0x0000012002020836 */ /* 0x000fea0000000000 */
[----:B------:R-:W-:Y:S04]  /*a0d0*/  @P0 PRMT R2, R99, 0x654, R2 ;  /* 0x0000065463020816 */ /* 0x000fe80000000002 */
[----:B------:R3:W-:Y:S03]  /*a0e0*/  @P0 SYNCS.ARRIVE.TRANS64.RED.A1T0 RZ, [R2+URZ], RZ ;  /* 0x000000ff02ff09a7 */ /* 0x0007e600081004ff */
.L_x_156:
[----:B------:R-:W-:Y:S01]  /*a0f0*/  R2UR UR5, R82 ;  /* 0x00000000520572ca */ /* 0x000fe200000e0000 */
[----:B------:R-:W-:Y:S01]  /*a100*/  UISETP.NE.AND UP0, UPT, UR61, URZ, UPT ;  /* 0x000000ff3d00728c */ /* 0x000fe2000bf05270 */
[----:B------:R-:W-:Y:S01]  /*a110*/  R2UR UR4, R83 ;  /* 0x00000000530472ca */ /* 0x000fe200000e0000 */
[----:B------:R-:W-:Y:S01]  /*a120*/  UIADD3 UR47, UPT, UPT, UR47, 0x4, URZ ;  /* 0x000000042f2f7890 */ /* 0x000fe2000fffe0ff */
[----:B------:R-:W-:Y:S01]  /*a130*/  ISETP.NE.AND P0, PT, R87, 0x2, PT ;  /* 0x000000025700780c */ /* 0x000fe20003f05270 */
[----:B------:R-:W-:Y:S01]  /*a140*/  UMOV UR36, UR60 ;  /* 0x0000003c00247c82 */ /* 0x000fe20008000000 */
[----:B------:R-:W-:Y:S02]  /*a150*/  ISETP.NE.AND P1, PT, R0, 0x4, PT ;  /* 0x000000040000780c */ /* 0x000fe40003f25270 */
[----:B---3--:R-:W-:Y:S02]  /*a160*/  SEL R2, RZ, 0x1, P0 ;  /* 0x00000001ff027807 */ /* 0x008fe40000000000 */
[----:B------:R-:W-:Y:S02]  /*a170*/  SEL R3, RZ, 0x1, P1 ;  /* 0x00000001ff037807 */ /* 0x000fe40000800000 */
[----:B------:R-:W-:Y:S01]  /*a180*/  LOP3.LUT R89, R89, R2, RZ, 0x3c, !PT ;  /* 0x0000000259597212 */ /* 0x000fe200078e3cff */
[----:B------:R-:W-:Y:S01]  /*a190*/  UIADD3 UR34, UPT, UPT, UR37, UR5, URZ ;  /* 0x0000000525227290 */ /* 0x000fe2000fffe0ff */
[----:B------:R-:W-:Y:S01]  /*a1a0*/  LOP3.LUT R90, R90, R3, RZ, 0x3c, !PT ;  /* 0x000000035a5a7212 */ /* 0x000fe200078e3cff */
[----:B------:R-:W-:Y:S01]  /*a1b0*/  UIADD3 UR35, UPT, UPT, UR38, UR4, URZ ;  /* 0x0000000426237290 */ /* 0x000fe2000fffe0ff */
[----:B------:R-:W-:Y:S02]  /*a1c0*/  SEL R87, R87, RZ, P0 ;  /* 0x000000ff57577207 */ /* 0x000fe40000000000 */
[----:B------:R-:W-:Y:S01]  /*a1d0*/  SEL R36, R0, RZ, P1 ;  /* 0x000000ff00247207 */ /* 0x000fe20000800000 */
[----:B------:R-:W-:Y:S08]  /*a1e0*/  BRA.U UP0, `(.L_x_157) ;  /* 0xffffffbd00f07547 */ /* 0x000ff0000b83ffff */
[----:B------:R-:W-:-:S13]  /*a1f0*/  R2UR UR4, R84 ;  /* 0x00000000540472ca */ /* 0x000fda00000e0000 */
[----:B------:R-:W-:-:S09]  /*a200*/  UISETP.NE.AND UP0, UPT, UR4, URZ, UPT ;  /* 0x000000ff0400728c */ /* 0x000fd2000bf05270 */
[----:B------:R-:W-:Y:S05]  /*a210*/  BRA.U !UP0, `(.L_x_158) ;  /* 0x0000000108487547 */ /* 0x000fea000b800000 */
[----:B------:R-:W3:Y:S02]  /*a220*/  LDCU.64 UR4, c[0x0][0x890] ;  /* 0x00011200ff0477ac */ /* 0x000ee40008000a00 */
[----:B---3--:R-:W-:-:S04]  /*a230*/  UISETP.NE.U32.AND UP0, UPT, UR4, URZ, UPT ;  /* 0x000000ff0400728c */ /* 0x008fc8000bf05070 */
[----:B------:R-:W-:-:S09]  /*a240*/  UISETP.NE.AND.EX UP0, UPT, UR5, URZ, UPT, UP0 ;  /* 0x000000ff0500728c */ /* 0x000fd2000bf05300 */
[----:B------:R-:W-:Y:S05]  /*a250*/  BRA.U UP0, `(.L_x_159) ;  /* 0x00000001000c7547 */ /* 0x000fea000b800000 */
[----:B------:R-:W-:-:S13]  /*a260*/  FSETP.NEU.AND P0, PT, R41, RZ, PT ;  /* 0x000000ff2900720b */ /* 0x000fda0003f0d000 */
[----:B------:R-:W-:Y:S05]  /*a270*/  @!P0 EXIT ;  /* 0x000000000000894d */ /* 0x000fea0003800000 */
[----:B------:R-:W-:Y:S05]  /*a280*/  BRA `(.L_x_158) ;  /* 0x00000000002c7947 */ /* 0x000fea0003800000 */
.L_x_159:
[----:B------:R-:W-:Y:S01]  /*a290*/  ISETP.NE.AND P0, PT, R86, RZ, PT ;  /* 0x000000ff5600720c */ /* 0x000fe20003f05270 */
[----:B------:R-:W-:-:S12]  /*a2a0*/  BSSY.RECONVERGENT B0, `(.L_x_158) ;  /* 0x0000009000007945 */ /* 0x000fd80003800200 */
[----:B------:R-:W-:Y:S05]  /*a2b0*/  @P0 BRA `(.L_x_160) ;  /* 0x0000000000140947 */ /* 0x000fea0003800000 */
[----:B------:R-:W3:Y:S02]  /*a2c0*/  LDCU.64 UR4, c[0x0][0x888] ;  /* 0x00011100ff0477ac */ /* 0x000ee40008000a00 */
[----:B---3--:R-:W-:-:S04]  /*a2d0*/  ISETP.NE.U32.AND P0, PT, RZ, UR4, PT ;  /* 0x00000004ff007c0c */ /* 0x008fc8000bf05070 */
[----:B------:R-:W-:-:S13]  /*a2e0*/  ISETP.NE.AND.EX P0, PT, RZ, UR5, PT, P0 ;  /* 0x00000005ff007c0c */ /* 0x000fda000bf05300 */
[----:B------:R-:W-:Y:S05]  /*a2f0*/  @!P0 EXIT ;  /* 0x000000000000894d */ /* 0x000fea0003800000 */
[----:B------:R-:W-:Y:S05]  /*a300*/  BRA `(.L_x_161) ;  /* 0x0000000000087947 */ /* 0x000fea0003800000 */
.L_x_160:
[----:B------:R-:W-:-:S13]  /*a310*/  FSETP.NEU.AND P0, PT, R41, RZ, PT ;  /* 0x000000ff2900720b */ /* 0x000fda0003f0d000 */
[----:B------:R-:W-:Y:S05]  /*a320*/  @!P0 EXIT ;  /* 0x000000000000894d */ /* 0x000fea0003800000 */
.L_x_161:
[----:B------:R-:W-:Y:S05]  /*a330*/  BSYNC.RECONVERGENT B0 ;  /* 0x0000000000007941 */ /* 0x000fea0003800200 */
.L_x_158:
[----:B------:R-:W3:Y:S01]  /*a340*/  S2UR UR5, SR_CgaCtaId ;  /* 0x00000000000579c3 */ /* 0x000ee20000008800 */
[----:B------:R-:W-:Y:S01]  /*a350*/  ULEA UR4, UR46, UR44, 0x3 ;  /* 0x0000002c2e047291 */ /* 0x000fe2000f8e18ff */
[----:B------:R-:W-:-:S04]  /*a360*/  DEPBAR.LE SB0, 0x0 ;  /* 0x000080000000791a */ /* 0x000fc80000000000 */
[----:B------:R-:W-:-:S04]  /*a370*/  UIADD3 UR4, UPT, UPT, UR4, 0x120, URZ ;  /* 0x0000012004047890 */ /* 0x000fc8000fffe0ff */
[----:B---3--:R-:W-:-:S09]  /*a380*/  UPRMT UR4, UR5, 0x654, UR4 ;  /* 0x0000065405047896 */ /* 0x008fd20008000004 */
[----:B------:R-:W-:Y:S01]  /*a390*/  SYNCS.ARRIVE.TRANS64.RED.A1T0 RZ, [UR4], RZ ;  /* 0x000000ffffff79a7 */ /* 0x000fe20008100404 */
[----:B------:R-:W-:Y:S05]  /*a3a0*/  EXIT ;  /* 0x000000000000794d */ /* 0x000fea0003800000 */
.L_x_25:
[----:B-1----:R1:W3:Y:S02]  /*a3b0*/  SYNCS.PHASECHK.TRANS64.TRYWAIT P0, [R0+URZ+0x1c0], R3 ;  /* 0x0001c003000075a7 */ /* 0x0022e400080011ff */
[----:B---3--:R-:W-:Y:S05]  /*a3c0*/  @!P0 NANOSLEEP.SYNCS 0x989680 ;  /* 0x009896800000895d */ /* 0x008fea0003900000 */
[----:B------:R-:W3:Y:S02]  /*a3d0*/  @!P0 SYNCS.PHASECHK.TRANS64 P0, [R0+URZ+0x1c0], R3 ;  /* 0x0001c003000085a7 */ /* 0x000ee400080010ff */
[----:B---3--:R-:W-:Y:S05]  /*a3e0*/  @!P0 BRA `(.L_x_25) ;  /* 0xfffffffc00f08947 */ /* 0x008fea000383ffff */
[----:B------:R-:W-:Y:S05]  /*a3f0*/  BRA `(.L_x_162) ;  /* 0xffffff78004c7947 */ /* 0x000fea000383ffff */
.L_x_28:
[----:B-1----:R-:W-:-:S07]  /*a400*/  MOV R0, UR33 ;  /* 0x0000002100007c02 */ /* 0x002fce0008000f00 */
.L_x_163:
[----:B-1----:R1:W3:Y:S02]  /*a410*/  SYNCS.PHASECHK.TRANS64.TRYWAIT P0, [R0+URZ+0x80], R3 ;  /* 0x00008003000075a7 */ /* 0x0022e400080011ff */
[----:B---3--:R-:W-:Y:S05]  /*a420*/  @!P0 NANOSLEEP.SYNCS 0x989680 ;  /* 0x009896800000895d */ /* 0x008fea0003900000 */
[----:B------:R-:W3:Y:S02]  /*a430*/  @!P0 SYNCS.PHASECHK.TRANS64 P0, [R0+URZ+0x80], R3 ;  /* 0x00008003000085a7 */ /* 0x000ee400080010ff */
[----:B---3--:R-:W-:Y:S05]  /*a440*/  @!P0 BRA `(.L_x_163) ;  /* 0xfffffffc00f08947 */ /* 0x008fea000383ffff */
[----:B------:R-:W-:Y:S05]  /*a450*/  BRA `(.L_x_27) ;  /* 0xffffff78009c7947 */ /* 0x000fea000383ffff */
.L_x_35:
[----:B-1----:R-:W-:-:S07]  /*a460*/  MOV R0, UR9 ;  /* 0x0000000900007c02 */ /* 0x002fce0008000f00 */
.L_x_164:
[----:B-1----:R1:W3:Y:S02]  /*a470*/  SYNCS.PHASECHK.TRANS64.TRYWAIT P0, [R0+URZ+0x80], R3 ;  /* 0x00008003000075a7 */ /* 0x0022e400080011ff */
[----:B---3--:R-:W-:Y:S05]  /*a480*/  @!P0 NANOSLEEP.SYNCS 0x989680 ;  /* 0x009896800000895d */ /* 0x008fea0003900000 */
[----:B------:R-:W3:Y:S02]  /*a490*/  @!P0 SYNCS.PHASECHK.TRANS64 P0, [R0+URZ+0x80], R3 ;  /* 0x00008003000085a7 */ /* 0x000ee400080010ff */
[----:B---3--:R-:W-:Y:S05]  /*a4a0*/  @!P0 BRA `(.L_x_164) ;  /* 0xfffffffc00f08947 */ /* 0x008fea000383ffff */
[----:B------:R-:W-:Y:S05]  /*a4b0*/  BRA `(.L_x_34) ;  /* 0xffffff7c00607947 */ /* 0x000fea000383ffff */
.L_x_40:
[----:B-1----:R1:W3:Y:S02]  /*a4c0*/  SYNCS.PHASECHK.TRANS64.TRYWAIT P0, [R3+URZ+0x150], R0 ;  /* 0x00015000030075a7 */ /* 0x0022e400080011ff */
[----:B---3--:R-:W-:Y:S05]  /*a4d0*/  @!P0 NANOSLEEP.SYNCS 0x989680 ;  /* 0x009896800000895d */ /* 0x008fea0003900000 */
[----:B------:R-:W3:Y:S02]  /*a4e0*/  @!P0 SYNCS.PHASECHK.TRANS64 P0, [R3+URZ+0x150], R0 ;  /* 0x00015000030085a7 */ /* 0x000ee400080010ff */
[----:B---3--:R-:W-:Y:S05]  /*a4f0*/  @!P0 BRA `(.L_x_40) ;  /* 0xfffffffc00f08947 */ /* 0x008fea000383ffff */
[----:B------:R-:W-:Y:S05]  /*a500*/  BRA `(.L_x_165) ;  /* 0xffffff8000047947 */ /* 0x000fea000383ffff */
.L_x_44:
[----:B-1----:R-:W-:-:S07]  /*a510*/  MOV R0, UR4 ;  /* 0x0000000400007c02 */ /* 0x002fce0008000f00 */
.L_x_166:
[----:B-1----:R1:W3:Y:S02]  /*a520*/  SYNCS.PHASECHK.TRANS64.TRYWAIT P0, [R0+URZ], R3 ;  /* 0x00000003000075a7 */ /* 0x0022e400080011ff */
[----:B---3--:R-:W-:Y:S05]  /*a530*/  @!P0 NANOSLEEP.SYNCS 0x989680 ;  /* 0x009896800000895d */ /* 0x008fea0003900000 */
[----:B------:R-:W3:Y:S02]  /*a540*/  @!P0 SYNCS.PHASECHK.TRANS64 P0, [R0+URZ], R3 ;  /* 0x00000003000085a7 */ /* 0x000ee400080010ff */
[----:B---3--:R-:W-:Y:S05]  /*a550*/  @!P0 BRA `(.L_x_166) ;  /* 0xfffffffc00f08947 */ /* 0x008fea000383ffff */
[----:B------:R-:W-:Y:S05]  /*a560*/  BRA `(.L_x_167) ;  /* 0xffffff8400b07947 */ /* 0x000fea000383ffff */
.L_x_45:
[----:B------:R-:W-:-:S07]  /*a570*/  MOV R0, UR5 ;  /* 0x0000000500007c02 */ /* 0x000fce0008000f00 */
.L_x_168:
[----:B-1----:R1:W3:Y:S02]  /*a580*/  SYNCS.PHASECHK.TRANS64.TRYWAIT P0, [R0+URZ], R3 ;  /* 0x00000003000075a7 */ /* 0x0022e400080011ff */
[----:B---3--:R-:W-:Y:S05]  /*a590*/  @!P0 NANOSLEEP.SYNCS 0x989680 ;  /* 0x009896800000895d */ /* 0x008fea0003900000 */
[----:B------:R-:W3:Y:S02]  /*a5a0*/  @!P0 SYNCS.PHASECHK.TRANS64 P0, [R0+URZ], R3 ;  /* 0x00000003000085a7 */ /* 0x000ee400080010ff */
[----:B---3--:R-:W-:Y:S05]  /*a5b0*/  @!P0 BRA `(.L_x_168) ;  /* 0xfffffffc00f08947 */ /* 0x008fea000383ffff */
[----:B------:R-:W-:Y:S05]  /*a5c0*/  BRA `(.L_x_169) ;  /* 0xffffff8400bc7947 */ /* 0x000fea000383ffff */
.L_x_46:
[----:B------:R-:W-:-:S07]  /*a5d0*/  MOV R0, UR5 ;  /* 0x0000000500007c02 */ /* 0x000fce0008000f00 */
.L_x_170:
[----:B-1----:R1:W3:Y:S02]  /*a5e0*/  SYNCS.PHASECHK.TRANS64.TRYWAIT P0, [R0+URZ], R3 ;  /* 0x00000003000075a7 */ /* 0x0022e400080011ff */
[----:B---3--:R-:W-:Y:S05]  /*a5f0*/  @!P0 NANOSLEEP.SYNCS 0x989680 ;  /* 0x009896800000895d */ /* 0x008fea0003900000 */
[----:B------:R-:W3:Y:S02]  /*a600*/  @!P0 SYNCS.PHASECHK.TRANS64 P0, [R0+URZ], R3 ;  /* 0x00000003000085a7 */ /* 0x000ee400080010ff */
[----:B---3--:R-:W-:Y:S05]  /*a610*/  @!P0 BRA `(.L_x_170) ;  /* 0xfffffffc00f08947 */ /* 0x008fea000383ffff */
[----:B------:R-:W-:Y:S05]  /*a620*/  BRA `(.L_x_171) ;  /* 0xffffff8400c87947 */ /* 0x000fea000383ffff */
.L_x_47:
[----:B------:R-:W-:-:S07]  /*a630*/  MOV R0, UR5 ;  /* 0x0000000500007c02 */ /* 0x000fce0008000f00 */
.L_x_172:
[----:B-1----:R1:W3:Y:S02]  /*a640*/  SYNCS.PHASECHK.TRANS64.TRYWAIT P0, [R0+URZ], R3 ;  /* 0x00000003000075a7 */ /* 0x0022e400080011ff */
[----:B---3--:R-:W-:Y:S05]  /*a650*/  @!P0 NANOSLEEP.SYNCS 0x989680 ;  /* 0x009896800000895d */ /* 0x008fea0003900000 */
[----:B------:R-:W3:Y:S02]  /*a660*/  @!P0 SYNCS.PHASECHK.TRANS64 P0, [R0+URZ], R3 ;  /* 0x00000003000085a7 */ /* 0x000ee400080010ff */
[----:B---3--:R-:W-:Y:S05]  /*a670*/  @!P0 BRA `(.L_x_172) ;  /* 0xfffffffc00f08947 */ /* 0x008fea000383ffff */
[----:B------:R-:W-:Y:S05]  /*a680*/  BRA `(.L_x_173) ;  /* 0xffffff8400d47947 */ /* 0x000fea000383ffff */
.L_x_48:
[----:B------:R-:W-:-:S07]  /*a690*/  MOV R0, UR5 ;  /* 0x0000000500007c02 */ /* 0x000fce0008000f00 */
.L_x_174:
[----:B-1----:R1:W3:Y:S02]  /*a6a0*/  SYNCS.PHASECHK.TRANS64.TRYWAIT P0, [R0+URZ], R3 ;  /* 0x00000003000075a7 */ /* 0x0022e400080011ff */
[----:B---3--:R-:W-:Y:S05]  /*a6b0*/  @!P0 NANOSLEEP.SYNCS 0x989680 ;  /* 0x009896800000895d */ /* 0x008fea0003900000 */
[----:B------:R-:W3:Y:S02]  /*a6c0*/  @!P0 SYNCS.PHASECHK.TRANS64 P0, [R0+URZ], R3 ;  /* 0x00000003000085a7 */ /* 0x000ee400080010ff */
[----:B---3--:R-:W-:Y:S05]  /*a6d0*/  @!P0 BRA `(.L_x_174) ;  /* 0xfffffffc00f08947 */ /* 0x008fea000383ffff */
[----:B------:R-:W-:Y:S05]  /*a6e0*/  BRA `(.L_x_175) ;  /* 0xffffff8400e07947 */ /* 0x000fea000383ffff */
.L_x_49:
[----:B------:R-:W-:-:S07]  /*a6f0*/  MOV R0, UR5 ;  /* 0x0000000500007c02 */ /* 0x000fce0008000f00 */
.L_x_176:
[----:B-1----:R1:W3:Y:S02]  /*a700*/  SYNCS.PHASECHK.TRANS64.TRYWAIT P0, [R0+URZ], R3 ;  /* 0x00000003000075a7 */ /* 0x0022e400080011ff */
[----:B---3--:R-:W-:Y:S05]  /*a710*/  @!P0 NANOSLEEP.SYNCS 0x989680 ;  /* 0x009896800000895d */ /* 0x008fea0003900000 */
[----:B------:R-:W3:Y:S02]  /*a720*/  @!P0 SYNCS.PHASECHK.TRANS64 P0, [R0+URZ], R3 ;  /* 0x00000003000085a7 */ /* 0x000ee400080010ff */
[----:B---3--:R-:W-:Y:S05]  /*a730*/  @!P0 BRA `(.L_x_176) ;  /* 0xfffffffc00f08947 */ /* 0x008fea000383ffff */
[----:B------:R-:W-:Y:S05]  /*a740*/  BRA `(.L_x_177) ;  /* 0xffffff8400ec7947 */ /* 0x000fea000383ffff */
.L_x_50:
[----:B------:R-:W-:-:S07]  /*a750*/  MOV R0, UR5 ;  /* 0x0000000500007c02 */ /* 0x000fce0008000f00 */
.L_x_178:
[----:B-1----:R1:W3:Y:S02]  /*a760*/  SYNCS.PHASECHK.TRANS64.TRYWAIT P0, [R0+URZ], R3 ;  /* 0x00000003000075a7 */ /* 0x0022e400080011ff */
[----:B---3--:R-:W-:Y:S05]  /*a770*/  @!P0 NANOSLEEP.SYNCS 0x989680 ;  /* 0x009896800000895d */ /* 0x008fea0003900000 */
[----:B------:R-:W3:Y:S02]  /*a780*/  @!P0 SYNCS.PHASECHK.TRANS64 P0, [R0+URZ], R3 ;  /* 0x00000003000085a7 */ /* 0x000ee400080010ff */
[----:B---3--:R-:W-:Y:S05]  /*a790*/  @!P0 BRA `(.L_x_178) ;  /* 0xfffffffc00f08947 */ /* 0x008fea000383ffff */
[----:B------:R-:W-:Y:S05]  /*a7a0*/  BRA `(.L_x_179) ;  /* 0xffffff8400f87947 */ /* 0x000fea000383ffff */
.L_x_51:
[----:B------:R-:W-:-:S07]  /*a7b0*/  MOV R0, UR5 ;  /* 0x0000000500007c02 */ /* 0x000fce0008000f00 */
.L_x_180:
[----:B-1----:R1:W3:Y:S02]  /*a7c0*/  SYNCS.PHASECHK.TRANS64.TRYWAIT P0, [R0+URZ], R3 ;  /* 0x00000003000075a7 */ /* 0x0022e400080011ff */
[----:B---3--:R-:W-:Y:S05]  /*a7d0*/  @!P0 NANOSLEEP.SYNCS 0x989680 ;  /* 0x009896800000895d */ /* 0x008fea0003900000 */
[----:B------:R-:W3:Y:S02]  /*a7e0*/  @!P0 SYNCS.PHASECHK.TRANS64 P0, [R0+URZ], R3 ;  /* 0x00000003000085a7 */ /* 0x000ee400080010ff */
[----:B---3--:R-:W-:Y:S05]  /*a7f0*/  @!P0 BRA `(.L_x_180) ;  /* 0xfffffffc00f08947 */ /* 0x008fea000383ffff */
[----:B------:R-:W-:Y:S05]  /*a800*/  BRA `(.L_x_181) ;  /* 0xffffff8800047947 */ /* 0x000fea000383ffff */
.L_x_52:
[----:B------:R-:W-:-:S07]  /*a810*/  MOV R0, UR5 ;  /* 0x0000000500007c02 */ /* 0x000fce0008000f00 */
.L_x_182:
[----:B-1----:R1:W3:Y:S02]  /*a820*/  SYNCS.PHASECHK.TRANS64.TRYWAIT P0, [R0+URZ], R3 ;  /* 0x00000003000075a7 */ /* 0x0022e400080011ff */
[----:B---3--:R-:W-:Y:S05]  /*a830*/  @!P0 NANOSLEEP.SYNCS 0x989680 ;  /* 0x009896800000895d */ /* 0x008fea0003900000 */
[----:B------:R-:W3:Y:S02]  /*a840*/  @!P0 SYNCS.PHASECHK.TRANS64 P0, [R0+URZ], R3 ;  /* 0x00000003000085a7 */ /* 0x000ee400080010ff */
[----:B---3--:R-:W-:Y:S05]  /*a850*/  @!P0 BRA `(.L_x_182) ;  /* 0xfffffffc00f08947 */ /* 0x008fea000383ffff */
[----:B------:R-:W-:Y:S05]  /*a860*/  BRA `(.L_x_183) ;  /* 0xffffff8800107947 */ /* 0x000fea000383ffff */
.L_x_53:
[----:B------:R-:W-:-:S07]  /*a870*/  MOV R0, UR5 ;  /* 0x0000000500007c02 */ /* 0x000fce0008000f00 */
.L_x_184:
[----:B-1----:R1:W3:Y:S02]  /*a880*/  SYNCS.PHASECHK.TRANS64.TRYWAIT P0, [R0+URZ], R3 ;  /* 0x00000003000075a7 */ /* 0x0022e400080011ff */
[----:B---3--:R-:W-:Y:S05]  /*a890*/  @!P0 NANOSLEEP.SYNCS 0x989680 ;  /* 0x009896800000895d */ /* 0x008fea0003900000 */
[----:B------:R-:W3:Y:S02]  /*a8a0*/  @!P0 SYNCS.PHASECHK.TRANS64 P0, [R0+URZ], R3 ;  /* 0x00000003000085a7 */ /* 0x000ee400080010ff */
[----:B---3--:R-:W-:Y:S05]  /*a8b0*/  @!P0 BRA `(.L_x_184) ;  /* 0xfffffffc00f08947 */ /* 0x008fea000383ffff */
[----:B------:R-:W-:Y:S05]  /*a8c0*/  BRA `(.L_x_185) ;  /* 0xffffff88001c7947 */ /* 0x000fea000383ffff */
.L_x_54:
[----:B------:R-:W-:-:S07]  /*a8d0*/  MOV R0, UR5 ;  /* 0x0000000500007c02 */ /* 0x000fce0008000f00 */
.L_x_186:
[----:B-1----:R1:W3:Y:S02]  /*a8e0*/  SYNCS.PHASECHK.TRANS64.TRYWAIT P0, [R0+URZ], R3 ;  /* 0x00000003000075a7 */ /* 0x0022e400080011ff */
[----:B---3--:R-:W-:Y:S05]  /*a8f0*/  @!P0 NANOSLEEP.SYNCS 0x989680 ;  /* 0x009896800000895d */ /* 0x008fea0003900000 */
[----:B------:R-:W3:Y:S02]  /*a900*/  @!P0 SYNCS.PHASECHK.TRANS64 P0, [R0+URZ], R3 ;  /* 0x00000003000085a7 */ /* 0x000ee400080010ff */
[----:B---3--:R-:W-:Y:S05]  /*a910*/  @!P0 BRA `(.L_x_186) ;  /* 0xfffffffc00f08947 */ /* 0x008fea000383ffff */
[----:B------:R-:W-:Y:S05]  /*a920*/  BRA `(.L_x_187) ;  /* 0xffffff8800287947 */ /* 0x000fea000383ffff */
.L_x_55:
[----:B------:R-:W-:-:S07]  /*a930*/  MOV R0, UR5 ;  /* 0x0000000500007c02 */ /* 0x000fce0008000f00 */
.L_x_188:
[----:B-1----:R1:W3:Y:S02]  /*a940*/  SYNCS.PHASECHK.TRANS64.TRYWAIT P0, [R0+URZ], R3 ;  /* 0x00000003000075a7 */ /* 0x0022e400080011ff */
[----:B---3--:R-:W-:Y:S05]  /*a950*/  @!P0 NANOSLEEP.SYNCS 0x989680 ;  /* 0x009896800000895d */ /* 0x008fea0003900000 */
[----:B------:R-:W3:Y:S02]  /*a960*/  @!P0 SYNCS.PHASECHK.TRANS64 P0, [R0+URZ], R3 ;  /* 0x00000003000085a7 */ /* 0x000ee400080010ff */
[----:B---3--:R-:W-:Y:S05]  /*a970*/  @!P0 BRA `(.L_x_188) ;  /* 0xfffffffc00f08947 */ /* 0x008fea000383ffff */
[----:B------:R-:W-:Y:S05]  /*a980*/  BRA `(.L_x_189) ;  /* 0xffffff8800347947 */ /* 0x000fea000383ffff */
.L_x_56:
[----:B------:R-:W-:-:S07]  /*a990*/  MOV R0, UR5 ;  /* 0x0000000500007c02 */ /* 0x000fce0008000f00 */
.L_x_190:
[----:B-1----:R1:W3:Y:S02]  /*a9a0*/  SYNCS.PHASECHK.TRANS64.TRYWAIT P0, [R0+URZ], R3 ;  /* 0x00000003000075a7 */ /* 0x0022e400080011ff */
[----:B---3--:R-:W-:Y:S05]  /*a9b0*/  @!P0 NANOSLEEP.SYNCS 0x989680 ;  /* 0x009896800000895d */ /* 0x008fea0003900000 */
[----:B------:R-:W3:Y:S02]  /*a9c0*/  @!P0 SYNCS.PHASECHK.TRANS64 P0, [R0+URZ], R3 ;  /* 0x00000003000085a7 */ /* 0x000ee400080010ff */
[----:B---3--:R-:W-:Y:S05]  /*a9d0*/  @!P0 BRA `(.L_x_190) ;  /* 0xfffffffc00f08947 */ /* 0x008fea000383ffff */
[----:B------:R-:W-:Y:S05]  /*a9e0*/  BRA `(.L_x_191) ;  /* 0xffffff8800407947 */ /* 0x000fea000383ffff */
.L_x_57:
[----:B------:R-:W-:-:S07]  /*a9f0*/  MOV R0, UR5 ;  /* 0x0000000500007c02 */ /* 0x000fce0008000f00 */
.L_x_192:
[----:B-1----:R1:W3:Y:S02]  /*aa00*/  SYNCS.PHASECHK.TRANS64.TRYWAIT P0, [R0+URZ], R3 ;  /* 0x00000003000075a7 */ /* 0x0022e400080011ff */
[----:B---3--:R-:W-:Y:S05]  /*aa10*/  @!P0 NANOSLEEP.SYNCS 0x989680 ;  /* 0x009896800000895d */ /* 0x008fea0003900000 */
[----:B------:R-:W3:Y:S02]  /*aa20*/  @!P0 SYNCS.PHASECHK.TRANS64 P0, [R0+URZ], R3 ;  /* 0x00000003000085a7 */ /* 0x000ee400080010ff */
[----:B---3--:R-:W-:Y:S05]  /*aa30*/  @!P0 BRA `(.L_x_192) ;  /* 0xfffffffc00f08947 */ /* 0x008fea000383ffff */
[----:B------:R-:W-:Y:S05]  /*aa40*/  BRA `(.L_x_193) ;  /* 0xffffff88004c7947 */ /* 0x000fea000383ffff */
.L_x_58:
[----:B------:R-:W-:-:S07]  /*aa50*/  MOV R0, UR5 ;  /* 0x0000000500007c02 */ /* 0x000fce0008000f00 */
.L_x_194:
[----:B-1----:R1:W3:Y:S02]  /*aa60*/  SYNCS.PHASECHK.TRANS64.TRYWAIT P0, [R0+URZ], R3 ;  /* 0x00000003000075a7 */ /* 0x0022e400080011ff */
[----:B---3--:R-:W-:Y:S05]  /*aa70*/  @!P0 NANOSLEEP.SYNCS 0x989680 ;  /* 0x009896800000895d */ /* 0x008fea0003900000 */
[----:B------:R-:W3:Y:S02]  /*aa80*/  @!P0 SYNCS.PHASECHK.TRANS64 P0, [R0+URZ], R3 ;  /* 0x00000003000085a7 */ /* 0x000ee400080010ff */
[----:B---3--:R-:W-:Y:S05]  /*aa90*/  @!P0 BRA `(.L_x_194) ;  /* 0xfffffffc00f08947 */ /* 0x008fea000383ffff */
[----:B------:R-:W-:Y:S05]  /*aaa0*/  BRA `(.L_x_195) ;  /* 0xffffff8800587947 */ /* 0x000fea000383ffff */
.L_x_61:
[----:B--2---:R2:W3:Y:S02]  /*aab0*/  SYNCS.PHASECHK.TRANS64.TRYWAIT P0, [R0+URZ+0x1b0], R5 ;  /* 0x0001b005000075a7 */ /* 0x0044e400080011ff */
[----:B---3--:R-:W-:Y:S05]  /*aac0*/  @!P0 NANOSLEEP.SYNCS 0x989680 ;  /* 0x009896800000895d */ /* 0x008fea0003900000 */
[----:B------:R-:W3:Y:S02]  /*aad0*/  @!P0 SYNCS.PHASECHK.TRANS64 P0, [R0+URZ+0x1b0], R5 ;  /* 0x0001b005000085a7 */ /* 0x000ee400080010ff */
[----:B---3--:R-:W-:Y:S05]  /*aae0*/  @!P0 BRA `(.L_x_61) ;  /* 0xfffffffc00f08947 */ /* 0x008fea000383ffff */
[----:B------:R-:W-:Y:S05]  /*aaf0*/  BRA `(.L_x_196) ;  /* 0xffffff8800bc7947 */ /* 0x000fea000383ffff */
.L_x_62:
[----:B------:R-:W-:-:S07]  /*ab00*/  MOV R0, UR4 ;  /* 0x0000000400007c02 */ /* 0x000fce0008000f00 */
.L_x_197:
[----:B--2---:R2:W3:Y:S02]  /*ab10*/  SYNCS.PHASECHK.TRANS64.TRYWAIT P0, [R0+URZ+0x160], R7 ;  /* 0x00016007000075a7 */ /* 0x0044e400080011ff */
[----:B---3--:R-:W-:Y:S05]  /*ab20*/  @!P0 NANOSLEEP.SYNCS 0x989680 ;  /* 0x009896800000895d */ /* 0x008fea0003900000 */
[----:B------:R-:W3:Y:S02]  /*ab30*/  @!P0 SYNCS.PHASECHK.TRANS64 P0, [R0+URZ+0x160], R7 ;  /* 0x00016007000085a7 */ /* 0x000ee400080010ff */
[----:B---3--:R-:W-:Y:S05]  /*ab40*/  @!P0 BRA `(.L_x_197) ;  /* 0xfffffffc00f08947 */ /* 0x008fea000383ffff */
[----:B------:R-:W-:Y:S05]  /*ab50*/  BRA `(.L_x_198) ;  /* 0xffffff8800cc7947 */ /* 0x000fea000383ffff */
.L_x_63:
[----:B--2---:R2:W3:Y:S02]  /*ab60*/  SYNCS.PHASECHK.TRANS64.TRYWAIT P1, [R0+URZ+0x150], R5 ;  /* 0x00015005000075a7 */ /* 0x0044e400080211ff */
[----:B---3--:R-:W-:Y:S05]  /*ab70*/  @!P1 NANOSLEEP.SYNCS 0x989680 ;  /* 0x009896800000995d */ /* 0x008fea0003900000 */
[----:B------:R-:W3:Y:S02]  /*ab80*/  @!P1 SYNCS.PHASECHK.TRANS64 P1, [R0+URZ+0x150], R5 ;  /* 0x00015005000095a7 */ /* 0x000ee400080210ff */
[----:B---3--:R-:W-:Y:S05]  /*ab90*/  @!P1 BRA `(.L_x_63) ;  /* 0xfffffffc00f09947 */ /* 0x008fea000383ffff */
[----:B------:R-:W-:Y:S05]  /*aba0*/  BRA `(.L_x_199) ;  /* 0xffffff8800fc7947 */ /* 0x000fea000383ffff */
.L_x_66:
[----:B------:R-:W-:-:S07]  /*abb0*/  MOV R0, UR4 ;  /* 0x0000000400007c02 */ /* 0x000fce0008000f00 */
.L_x_200:
[----:B--2---:R2:W3:Y:S02]  /*abc0*/  SYNCS.PHASECHK.TRANS64.TRYWAIT P0, [R0+URZ+0x160], R3 ;  /* 0x00016003000075a7 */ /* 0x0044e400080011ff */
[----:B---3--:R-:W-:Y:S05]  /*abd0*/  @!P0 NANOSLEEP.SYNCS 0x989680 ;  /* 0x009896800000895d */ /* 0x008fea0003900000 */
[----:B------:R-:W3:Y:S02]  /*abe0*/  @!P0 SYNCS.PHASECHK.TRANS64 P0, [R0+URZ+0x160], R3 ;  /* 0x00016003000085a7 */ /* 0x000ee400080010ff */
[----:B---3--:R-:W-:Y:S05]  /*abf0*/  @!P0 BRA `(.L_x_200) ;  /* 0xfffffffc00f08947 */ /* 0x008fea000383ffff */
[----:B------:R-:W-:Y:S05]  /*ac00*/  BRA `(.L_x_65) ;  /* 0xffffff8c00507947 */ /* 0x000fea000383ffff */
.L_x_75:
[----:B--2---:R-:W-:-:S04]  /*ac10*/  MOV R5, UR5 ;  /* 0x0000000500057c02 */ /* 0x004fc80008000f00 */
[----:B------:R2:W3:Y:S03]  /*ac20*/  SYNCS.PHASECHK.TRANS64.TRYWAIT P0, [R5+URZ+0x8], R6 ;  /* 0x00000806050075a7 */ /* 0x0004e600080011ff */
[----:B---3--:R-:W-:Y:S05]  /*ac30*/  @!P0 NANOSLEEP.SYNCS 0x989680 ;  /* 0x009896800000895d */ /* 0x008fea0003900000 */
[----:B------:R-:W3:Y:S02]  /*ac40*/  @!P0 SYNCS.PHASECHK.TRANS64 P0, [R5+URZ+0x8], R6 ;  /* 0x00000806050085a7 */ /* 0x000ee400080010ff */
[----:B---3--:R-:W-:Y:S05]  /*ac50*/  @!P0 BRA `(.L_x_75) ;  /* 0xfffffffc00ec8947 */ /* 0x008fea000383ffff */
[----:B------:R-:W-:Y:S05]  /*ac60*/  BRA `(.L_x_74) ;  /* 0xffffff9000087947 */ /* 0x000fea000383ffff */
.L_x_77:
[----:B------:R-:W-:Y:S01]  /*ac70*/  BSSY B0, `(.L_x_201) ;  /* 0x0000006000007945 */ /* 0x000fe20003800000 */
[----:B------:R-:W-:-:S07]  /*ac80*/  MOV R15, 0xffffffff ;  /* 0xffffffff000f7802 */ /* 0x000fce0000000f00 */
[----:B-12--5:R-:W-:Y:S05]  /*ac90*/  WARPSYNC.COLLECTIVE R15, `(.L_x_202) ;  /* 0x000000000f0c7348 */ /* 0x026fea0003c00000 */
[----:B------:R-:W-:Y:S02]  /*aca0*/  ELECT P6, UR79, PT ;  /* 0x00000000004f782f */ /* 0x000fe400038c0000 */
[----:B------:R-:W-:Y:S01]  /*acb0*/  MOV R14, UR79 ;  /* 0x0000004f000e7c02 */ /* 0x000fe20008000f00 */
[----:B-12--5:R-:W-:Y:S10]  /*acc0*/  ENDCOLLECTIVE ;  /* 0x000000000000791b */ /* 0x026ff40003800000 */
.L_x_202:
[----:B------:R-:W-:Y:S05]  /*acd0*/  BSYNC B0 ;  /* 0x0000000000007941 */ /* 0x000fea0003800000 */
.L_x_201:
[----:B------:R-:W-:Y:S01]  /*ace0*/  PLOP3.LUT P0, PT, P6, PT, PT, 0x80, 0x8 ;  /* 0x000000000008781c */ /* 0x000fe2000370f070 */
[----:B------:R-:W-:-:S12]  /*acf0*/  BRA `(.L_x_203) ;  /* 0xffffff9000347947 */ /* 0x000fd8000383ffff */
.L_x_79:
[----:B--2---:R-:W-:-:S04]  /*ad00*/  MOV R3, UR5 ;  /* 0x0000000500037c02 */ /* 0x004fc80008000f00 */
[----:B------:R2:W3:Y:S03]  /*ad10*/  SYNCS.PHASECHK.TRANS64.TRYWAIT P0, [R3+URZ+0x8], R4 ;  /* 0x00000804030075a7 */ /* 0x0004e600080011ff */
[----:B---3--:R-:W-:Y:S05]  /*ad20*/  @!P0 NANOSLEEP.SYNCS 0x989680 ;  /* 0x009896800000895d */ /* 0x008fea0003900000 */
[----:B------:R-:W3:Y:S02]  /*ad30*/  @!P0 SYNCS.PHASECHK.TRANS64 P0, [R3+URZ+0x8], R4 ;  /* 0x00000804030085a7 */ /* 0x000ee400080010ff */
[----:B---3--:R-:W-:Y:S05]  /*ad40*/  @!P0 BRA `(.L_x_79) ;  /* 0xfffffffc00ec8947 */ /* 0x008fea000383ffff */
[----:B------:R-:W-:Y:S05]  /*ad50*/  BRA `(.L_x_78) ;  /* 0xffffff9000387947 */ /* 0x000fea000383ffff */
.L_x_80:
[----:B-1----:R1:W2:Y:S02]  /*ad60*/  SYNCS.PHASECHK.TRANS64.TRYWAIT P0, [R0+URZ+0x150], R5 ;  /* 0x00015005000075a7 */ /* 0x0022a400080011ff */
[----:B--2---:R-:W-:Y:S05]  /*ad70*/  @!P0 NANOSLEEP.SYNCS 0x989680 ;  /* 0x009896800000895d */ /* 0x004fea0003900000 */
[----:B------:R-:W2:Y:S02]  /*ad80*/  @!P0 SYNCS.PHASECHK.TRANS64 P0, [R0+URZ+0x150], R5 ;  /* 0x00015005000085a7 */ /* 0x000ea400080010ff */
[----:B--2---:R-:W-:Y:S05]  /*ad90*/  @!P0 BRA `(.L_x_80) ;  /* 0xfffffffc00f08947 */ /* 0x004fea000383ffff */
[----:B------:R-:W-:Y:S05]  /*ada0*/  BRA `(.L_x_204) ;  /* 0xffffff9400147947 */ /* 0x000fea000383ffff */
.L_x_82:
[----:B------:R-:W-:-:S07]  /*adb0*/  MOV R0, UR23 ;  /* 0x0000001700007c02 */ /* 0x000fce0008000f00 */
.L_x_205:
[----:B-1----:R1:W2:Y:S02]  /*adc0*/  SYNCS.PHASECHK.TRANS64.TRYWAIT P0, [R0+URZ+0x190], R5 ;  /* 0x00019005000075a7 */ /* 0x0022a400080011ff */
[----:B--2---:R-:W-:Y:S05]  /*add0*/  @!P0 NANOSLEEP.SYNCS 0x989680 ;  /* 0x009896800000895d */ /* 0x004fea0003900000 */
[----:B------:R-:W2:Y:S02]  /*ade0*/  @!P0 SYNCS.PHASECHK.TRANS64 P0, [R0+URZ+0x190], R5 ;  /* 0x00019005000085a7 */ /* 0x000ea400080010ff */
[----:B--2---:R-:W-:Y:S05]  /*adf0*/  @!P0 BRA `(.L_x_205) ;  /* 0xfffffffc00f08947 */ /* 0x004fea000383ffff */
[----:B------:R-:W-:Y:S05]  /*ae00*/  BRA `(.L_x_206) ;  /* 0xffffff9400607947 */ /* 0x000fea000383ffff */
.L_x_85:
[----:B------:R-:W-:Y:S07]  /*ae10*/  MOV R0, UR5 ;  /* 0x0000000500007c02 */ /* 0x000fee0008000f00 */
.L_x_207:
[----:B-1----:R1:W2:Y:S02]  /*ae20*/  SYNCS.PHASECHK.TRANS64.TRYWAIT P0, [R0+URZ], R5 ;  /* 0x00000005000075a7 */ /* 0x0022a400080011ff */
[----:B--2---:R-:W-:Y:S05]  /*ae30*/  @!P0 NANOSLEEP.SYNCS 0x989680 ;  /* 0x009896800000895d */ /* 0x004fea0003900000 */
[----:B------:R-:W2:Y:S02]  /*ae40*/  @!P0 SYNCS.PHASECHK.TRANS64 P0, [R0+URZ], R5 ;  /* 0x00000005000085a7 */ /* 0x000ea400080010ff */
[----:B--2---:R-:W-:Y:S05]  /*ae50*/  @!P0 BRA `(.L_x_207) ;  /* 0xfffffffc00f08947 */ /* 0x004fea000383ffff */
[----:B------:R-:W-:Y:S05]  /*ae60*/  BRA `(.L_x_84) ;  /* 0xffffff9400747947 */ /* 0x000fea000383ffff */
.L_x_89:
[----:B-1----:R-:W-:-:S07]  /*ae70*/  MOV R0, UR4 ;  /* 0x0000000400007c02 */ /* 0x002fce0008000f00 */
.L_x_208:
[----:B-1----:R1:W2:Y:S02]  /*ae80*/  SYNCS.PHASECHK.TRANS64.TRYWAIT P0, [R0+URZ], R3 ;  /* 0x00000003000075a7 */ /* 0x0022a400080011ff */
[----:B--2---:R-:W-:Y:S05]  /*ae90*/  @!P0 NANOSLEEP.SYNCS 0x989680 ;  /* 0x009896800000895d */ /* 0x004fea0003900000 */
[----:B------:R-:W2:Y:S02]  /*aea0*/  @!P0 SYNCS.PHASECHK.TRANS64 P0, [R0+URZ], R3 ;  /* 0x00000003000085a7 */ /* 0x000ea400080010ff */
[----:B--2---:R-:W-:Y:S05]  /*aeb0*/  @!P0 BRA `(.L_x_208) ;  /* 0xfffffffc00f08947 */ /* 0x004fea000383ffff */
[----:B------:R-:W-:Y:S05]  /*aec0*/  BRA `(.L_x_209) ;  /* 0xffffff9800407947 */ /* 0x000fea000383ffff */
.L_x_90:
[----:B------:R-:W-:-:S07]  /*aed0*/  MOV R0, UR5 ;  /* 0x0000000500007c02 */ /* 0x000fce0008000f00 */
.L_x_210:
[----:B-1----:R1:W2:Y:S02]  /*aee0*/  SYNCS.PHASECHK.TRANS64.TRYWAIT P0, [R0+URZ], R3 ;  /* 0x00000003000075a7 */ /* 0x0022a400080011ff */
[----:B--2---:R-:W-:Y:S05]  /*aef0*/  @!P0 NANOSLEEP.SYNCS 0x989680 ;  /* 0x009896800000895d */ /* 0x004fea0003900000 */
[----:B------:R-:W2:Y:S02]  /*af00*/  @!P0 SYNCS.PHASECHK.TRANS64 P0, [R0+URZ], R3 ;  /* 0x00000003000085a7 */ /* 0x000ea400080010ff */
[----:B--2---:R-:W-:Y:S05]  /*af10*/  @!P0 BRA `(.L_x_210) ;  /* 0xfffffffc00f08947 */ /* 0x004fea000383ffff */
[----:B------:R-:W-:Y:S05]  /*af20*/  BRA `(.L_x_211) ;  /* 0xffffff98004c7947 */ /* 0x000fea000383ffff */
.L_x_91:
[----:B------:R-:W-:-:S07]  /*af30*/  MOV R0, UR5 ;  /* 0x0000000500007c02 */ /* 0x000fce0008000f00 */
.L_x_212:
[----:B-1----:R1:W2:Y:S02]  /*af40*/  SYNCS.PHASECHK.TRANS64.TRYWAIT P0, [R0+URZ], R3 ;  /* 0x00000003000075a7 */ /* 0x0022a400080011ff */
[----:B--2---:R-:W-:Y:S05]  /*af50*/  @!P0 NANOSLEEP.SYNCS 0x989680 ;  /* 0x009896800000895d */ /* 0x004fea0003900000 */
[----:B------:R-:W2:Y:S02]  /*af60*/  @!P0 SYNCS.PHASECHK.TRANS64 P0, [R0+URZ], R3 ;  /* 0x00000003000085a7 */ /* 0x000ea400080010ff */
[----:B--2---:R-:W-:Y:S05]  /*af70*/  @!P0 BRA `(.L_x_212) ;  /* 0xfffffffc00f08947 */ /* 0x004fea000383ffff */
[----:B------:R-:W-:Y:S05]  /*af80*/  BRA `(.L_x_213) ;  /* 0xffffff9800587947 */ /* 0x000fea000383ffff */
.L_x_94:
[----:B------:R-:W-:-:S07]  /*af90*/  MOV R0, UR17 ;  /* 0x0000001100007c02 */ /* 0x000fce0008000f00 */
.L_x_214:
[----:B-1----:R1:W2:Y:S02]  /*afa0*/  SYNCS.PHASECHK.TRANS64.TRYWAIT P1, [R0+URZ+0x1d0], R3 ;  /* 0x0001d003000075a7 */ /* 0x0022a400080211ff */
[----:B--2---:R-:W-:Y:S05]  /*afb0*/  @!P1 NANOSLEEP.SYNCS 0x989680 ;  /* 0x009896800000995d */ /* 0x004fea0003900000 */
[----:B------:R-:W2:Y:S02]  /*afc0*/  @!P1 SYNCS.PHASECHK.TRANS64 P1, [R0+URZ+0x1d0], R3 ;  /* 0x0001d003000095a7 */ /* 0x000ea400080210ff */
[----:B--2---:R-:W-:Y:S05]  /*afd0*/  @!P1 BRA `(.L_x_214) ;  /* 0xfffffffc00f09947 */ /* 0x004fea000383ffff */
[----:B------:R-:W-:Y:S05]  /*afe0*/  BRA `(.L_x_215) ;  /* 0xffffff9800a47947 */ /* 0x000fea000383ffff */
.L_x_99:
[----:B-1----:R1:W2:Y:S02]  /*aff0*/  SYNCS.PHASECHK.TRANS64.TRYWAIT P0, [R8+URZ+0x150], R5 ;  /* 0x00015005080075a7 */ /* 0x0022a400080011ff */
[----:B--2---:R-:W-:Y:S05]  /*b000*/  @!P0 NANOSLEEP.SYNCS 0x989680 ;  /* 0x009896800000895d */ /* 0x004fea0003900000 */
[----:B------:R-:W2:Y:S02]  /*b010*/  @!P0 SYNCS.PHASECHK.TRANS64 P0, [R8+URZ+0x150], R5 ;  /* 0x00015005080085a7 */ /* 0x000ea400080010ff */
[----:B--2---:R-:W-:Y:S05]  /*b020*/  @!P0 BRA `(.L_x_99) ;  /* 0xfffffffc00f08947 */ /* 0x004fea000383ffff */
[----:B------:R-:W-:Y:S05]  /*b030*/  BRA `(.L_x_216) ;  /* 0xffffff9c00ec7947 */ /* 0x000fea000383ffff */
.L_x_102:
[----:B------:R-:W-:Y:S07]  /*b040*/  MOV R0, UR21 ;  /* 0x0000001500007c02 */ /* 0x000fee0008000f00 */
.L_x_217:
[----:B-1----:R1:W2:Y:S02]  /*b050*/  SYNCS.PHASECHK.TRANS64.TRYWAIT P1, [R0+URZ+0x148], R5 ;  /* 0x00014805000075a7 */ /* 0x0022a400080211ff */
[----:B--2---:R-:W-:Y:S05]  /*b060*/  @!P1 NANOSLEEP.SYNCS 0x989680 ;  /* 0x009896800000995d */ /* 0x004fea0003900000 */
[----:B------:R-:W2:Y:S02]  /*b070*/  @!P1 SYNCS.PHASECHK.TRANS64 P1, [R0+URZ+0x148], R5 ;  /* 0x00014805000095a7 */ /* 0x000ea400080210ff */
[----:B--2---:R-:W-:Y:S05]  /*b080*/  @!P1 BRA `(.L_x_217) ;  /* 0xfffffffc00f09947 */ /* 0x004fea000383ffff */
[----:B------:R-:W-:Y:S05]  /*b090*/  BRA `(.L_x_101) ;  /* 0xffffffa400687947 */ /* 0x000fea000383ffff */
.L_x_105:
[----:B-1----:R-:W-:Y:S07]  /*b0a0*/  MOV R5, UR21 ;  /* 0x0000001500057c02 */ /* 0x002fee0008000f00 */
.L_x_218:
[----:B-1----:R1:W2:Y:S02]  /*b0b0*/  SYNCS.PHASECHK.TRANS64.TRYWAIT P0, [R5+URZ+0x120], R4 ;  /* 0x00012004050075a7 */ /* 0x0022a400080011ff */
[----:B--2---:R-:W-:Y:S05]  /*b0c0*/  @!P0 NANOSLEEP.SYNCS 0x989680 ;  /* 0x009896800000895d */ /* 0x004fea0003900000 */
[----:B------:R-:W2:Y:S02]  /*b0d0*/  @!P0 SYNCS.PHASECHK.TRANS64 P0, [R5+URZ+0x120], R4 ;  /* 0x00012004050085a7 */ /* 0x000ea400080010ff */
[----:B--2---:R-:W-:Y:S05]  /*b0e0*/  @!P0 BRA `(.L_x_218) ;  /* 0xfffffffc00f08947 */ /* 0x004fea000383ffff */
[----:B------:R-:W-:Y:S05]  /*b0f0*/  BRA `(.L_x_219) ;  /* 0xffffffa400c07947 */ /* 0x000fea000383ffff */
.L_x_106:
[----:B------:R-:W-:Y:S07]  /*b100*/  MOV R5, UR21 ;  /* 0x0000001500057c02 */ /* 0x000fee0008000f00 */
.L_x_220:
[----:B-1----:R1:W2:Y:S02]  /*b110*/  SYNCS.PHASECHK.TRANS64.TRYWAIT P0, [R5+URZ+0x128], R4 ;  /* 0x00012804050075a7 */ /* 0x0022a400080011ff */
[----:B--2---:R-:W-:Y:S05]  /*b120*/  @!P0 NANOSLEEP.SYNCS 0x989680 ;  /* 0x009896800000895d */ /* 0x004fea0003900000 */
[----:B------:R-:W2:Y:S02]  /*b130*/  @!P0 SYNCS.PHASECHK.TRANS64 P0, [R5+URZ+0x128], R4 ;  /* 0x00012804050085a7 */ /* 0x000ea400080010ff */
[----:B--2---:R-:W-:Y:S05]  /*b140*/  @!P0 BRA `(.L_x_220) ;  /* 0xfffffffc00f08947 */ /* 0x004fea000383ffff */
[----:B------:R-:W-:Y:S05]  /*b150*/  BRA `(.L_x_221) ;  /* 0xffffffa400f87947 */ /* 0x000fea000383ffff */
.L_x_107:
[----:B-1----:R-:W-:Y:S07]  /*b160*/  MOV R5, UR21 ;  /* 0x0000001500057c02 */ /* 0x002fee0008000f00 */
.L_x_222:
[----:B-1----:R1:W2:Y:S02]  /*b170*/  SYNCS.PHASECHK.TRANS64.TRYWAIT P0, [R5+URZ+0x130], R4 ;  /* 0x00013004050075a7 */ /* 0x0022a400080011ff */
[----:B--2---:R-:W-:Y:S05]  /*b180*/  @!P0 NANOSLEEP.SYNCS 0x989680 ;  /* 0x009896800000895d */ /* 0x004fea0003900000 */
[----:B------:R-:W2:Y:S02]  /*b190*/  @!P0 SYNCS.PHASECHK.TRANS64 P0, [R5+URZ+0x130], R4 ;  /* 0x00013004050085a7 */ /* 0x000ea400080010ff */
[----:B--2---:R-:W-:Y:S05]  /*b1a0*/  @!P0 BRA `(.L_x_222) ;  /* 0xfffffffc00f08947 */ /* 0x004fea000383ffff */
[----:B------:R-:W-:Y:S05]  /*b1b0*/  BRA `(.L_x_223) ;  /* 0xffffffa8003c7947 */ /* 0x000fea000383ffff */
.L_x_108:
[----:B-1----:R-:W-:Y:S07]  /*b1c0*/  MOV R5, UR21 ;  /* 0x0000001500057c02 */ /* 0x002fee0008000f00 */
.L_x_224:
[----:B-1----:R1:W2:Y:S02]  /*b1d0*/  SYNCS.PHASECHK.TRANS64.TRYWAIT P0, [R5+URZ+0x138], R4 ;  /* 0x00013804050075a7 */ /* 0x0022a400080011ff */
[----:B--2---:R-:W-:Y:S05]  /*b1e0*/  @!P0 NANOSLEEP.SYNCS 0x989680 ;  /* 0x009896800000895d */ /* 0x004fea0003900000 */
[----:B------:R-:W2:Y:S02]  /*b1f0*/  @!P0 SYNCS.PHASECHK.TRANS64 P0, [R5+URZ+0x138], R4 ;  /* 0x00013804050085a7 */ /* 0x000ea400080010ff */
[----:B--2---:R-:W-:Y:S05]  /*b200*/  @!P0 BRA `(.L_x_224) ;  /* 0xfffffffc00f08947 */ /* 0x004fea000383ffff */
[----:B------:R-:W-:Y:S05]  /*b210*/  BRA `(.L_x_225) ;  /* 0xffffffa800847947 */ /* 0x000fea000383ffff */
.L_x_110:
[----:B------:R-:W-:-:S07]  /*b220*/  MOV R0, UR21 ;  /* 0x0000001500007c02 */ /* 0x000fce0008000f00 */
.L_x_226:
[----:B-1----:R1:W2:Y:S02]  /*b230*/  SYNCS.PHASECHK.TRANS64.TRYWAIT P0, [R0+URZ+0x120], R3 ;  /* 0x00012003000075a7 */ /* 0x0022a400080011ff */
[----:B--2---:R-:W-:Y:S05]  /*b240*/  @!P0 NANOSLEEP.SYNCS 0x989680 ;  /* 0x009896800000895d */ /* 0x004fea0003900000 */
[----:B------:R-:W2:Y:S02]  /*b250*/  @!P0 SYNCS.PHASECHK.TRANS64 P0, [R0+URZ+0x120], R3 ;  /* 0x00012003000085a7 */ /* 0x000ea400080010ff */
[----:B--2---:R-:W-:Y:S05]  /*b260*/  @!P0 BRA `(.L_x_226) ;  /* 0xfffffffc00f08947 */ /* 0x004fea000383ffff */
[----:B------:R-:W-:Y:S05]  /*b270*/  BRA `(.L_x_227) ;  /* 0xffffffa800fc7947 */ /* 0x000fea000383ffff */
.L_x_111:
[----:B-1----:R-:W-:-:S07]  /*b280*/  MOV R0, UR21 ;  /* 0x0000001500007c02 */ /* 0x002fce0008000f00 */
.L_x_228:
[----:B-1----:R1:W2:Y:S02]  /*b290*/  SYNCS.PHASECHK.TRANS64.TRYWAIT P0, [R0+URZ+0x128], R3 ;  /* 0x00012803000075a7 */ /* 0x0022a400080011ff */
[----:B--2---:R-:W-:Y:S05]  /*b2a0*/  @!P0 NANOSLEEP.SYNCS 0x989680 ;  /* 0x009896800000895d */ /* 0x004fea0003900000 */
[----:B------:R-:W2:Y:S02]  /*b2b0*/  @!P0 SYNCS.PHASECHK.TRANS64 P0, [R0+URZ+0x128], R3 ;  /* 0x00012803000085a7 */ /* 0x000ea400080010ff */
[----:B--2---:R-:W-:Y:S05]  /*b2c0*/  @!P0 BRA `(.L_x_228) ;  /* 0xfffffffc00f08947 */ /* 0x004fea000383ffff */
[----:B------:R-:W-:Y:S05]  /*b2d0*/  BRA `(.L_x_229) ;  /* 0xffffffa800ec7947 */ /* 0x000fea000383ffff */
.L_x_112:
[----:B-1----:R-:W-:-:S07]  /*b2e0*/  MOV R0, UR21 ;  /* 0x0000001500007c02 */ /* 0x002fce0008000f00 */
.L_x_230:
[----:B-1----:R1:W2:Y:S02]  /*b2f0*/  SYNCS.PHASECHK.TRANS64.TRYWAIT P0, [R0+URZ+0x130], R3 ;  /* 0x00013003000075a7 */ /* 0x0022a400080011ff */
[----:B--2---:R-:W-:Y:S05]  /*b300*/  @!P0 NANOSLEEP.SYNCS 0x989680 ;  /* 0x009896800000895d */ /* 0x004fea0003900000 */
[----:B------:R-:W2:Y:S02]  /*b310*/  @!P0 SYNCS.PHASECHK.TRANS64 P0, [R0+URZ+0x130], R3 ;  /* 0x00013003000085a7 */ /* 0x000ea400080010ff */
[----:B--2---:R-:W-:Y:S05]  /*b320*/  @!P0 BRA `(.L_x_230) ;  /* 0xfffffffc00f08947 */ /* 0x004fea000383ffff */
[----:B------:R-:W-:Y:S05]  /*b330*/  BRA `(.L_x_231) ;  /* 0xffffffa800dc7947 */ /* 0x000fea000383ffff */
.L_x_114:
[----:B-1----:R1:W2:Y:S02]  /*b340*/  SYNCS.PHASECHK.TRANS64.TRYWAIT P0, [R3+URZ+0x150], R0 ;  /* 0x00015000030075a7 */ /* 0x0022a400080011ff */
[----:B--2---:R-:W-:Y:S05]  /*b350*/  @!P0 NANOSLEEP.SYNCS 0x989680 ;  /* 0x009896800000895d */ /* 0x004fea0003900000 */
[----:B------:R-:W2:Y:S02]  /*b360*/  @!P0 SYNCS.PHASECHK.TRANS64 P0, [R3+URZ+0x150], R0 ;  /* 0x00015000030085a7 */ /* 0x000ea400080010ff */
[----:B--2---:R-:W-:Y:S05]  /*b370*/  @!P0 BRA `(.L_x_114) ;  /* 0xfffffffc00f08947 */ /* 0x004fea000383ffff */
[----:B------:R-:W-:Y:S05]  /*b380*/  BRA `(.L_x_232) ;  /* 0xffffffac009c7947 */ /* 0x000fea000383ffff */
.L_x_125:
[----:B-1----:R-:W-:Y:S04]  /*b390*/  MOV R0, UR44 ;  /* 0x0000002c00007c02 */ /* 0x002fe80008000f00 */
[----:B------:R1:W2:Y:S03]  /*b3a0*/  SYNCS.PHASECHK.TRANS64.TRYWAIT P1, [R0+URZ+0x100], R5 ;  /* 0x00010005000075a7 */ /* 0x0002a600080211ff */
[----:B--2---:R-:W-:Y:S05]  /*b3b0*/  @!P1 NANOSLEEP.SYNCS 0x989680 ;  /* 0x009896800000995d */ /* 0x004fea0003900000 */
[----:B------:R-:W2:Y:S02]  /*b3c0*/  @!P1 SYNCS.PHASECHK.TRANS64 P1, [R0+URZ+0x100], R5 ;  /* 0x00010005000095a7 */ /* 0x000ea400080210ff */
[----:B--2---:R-:W-:Y:S05]  /*b3d0*/  @!P1 BRA `(.L_x_125) ;  /* 0xfffffffc00ec9947 */ /* 0x004fea000383ffff */
[----:B------:R-:W-:Y:S05]  /*b3e0*/  BRA `(.L_x_124) ;  /* 0xffffffbc00007947 */ /* 0x000fea000383ffff */
.L_x_127:
[----:B-1----:R1:W4:Y:S02]  /*b3f0*/  SYNCS.PHASECHK.TRANS64.TRYWAIT P0, [R98+URZ+0x170], R3 ;  /* 0x00017003620075a7 */ /* 0x00232400080011ff */
[----:B----4-:R-:W-:Y:S05]  /*b400*/  @!P0 NANOSLEEP.SYNCS 0x989680 ;  /* 0x009896800000895d */ /* 0x010fea0003900000 */
[----:B------:R-:W4:Y:S02]  /*b410*/  @!P0 SYNCS.PHASECHK.TRANS64 P0, [R98+URZ+0x170], R3 ;  /* 0x00017003620085a7 */ /* 0x000f2400080010ff */
[----:B----4-:R-:W-:Y:S05]  /*b420*/  @!P0 BRA `(.L_x_127) ;  /* 0xfffffffc00f08947 */ /* 0x010fea000383ffff */
[----:B------:R-:W-:Y:S05]  /*b430*/  BRA `(.L_x_126) ;  /* 0xffffffbc00287947 */ /* 0x000fea000383ffff */
.L_x_136:
[----:B---3--:R3:W4:Y:S02]  /*b440*/  SYNCS.PHASECHK.TRANS64.TRYWAIT P0, [R3+URZ+0x100], R0 ;  /* 0x00010000030075a7 */ /* 0x00872400080011ff */
[----:B----4-:R-:W-:Y:S05]  /*b450*/  @!P0 NANOSLEEP.SYNCS 0x989680 ;  /* 0x009896800000895d */ /* 0x010fea0003900000 */
[----:B------:R-:W4:Y:S02]  /*b460*/  @!P0 SYNCS.PHASECHK.TRANS64 P0, [R3+URZ+0x100], R0 ;  /* 0x00010000030085a7 */ /* 0x000f2400080010ff */
[----:B----4-:R-:W-:Y:S05]  /*b470*/  @!P0 BRA `(.L_x_136) ;  /* 0xfffffffc00f08947 */ /* 0x010fea000383ffff */
[----:B------:R-:W-:Y:S05]  /*b480*/  BRA `(.L_x_135) ;  /* 0xffffffc800047947 */ /* 0x000fea000383ffff */
.L_x_144:
[----:B-1----:R1:W3:Y:S02]  /*b490*/  SYNCS.PHASECHK.TRANS64.TRYWAIT P0, [R62+URZ+0x100], R5 ;  /* 0x000100053e0075a7 */ /* 0x0022e400080011ff */
[----:B---3--:R-:W-:Y:S05]  /*b4a0*/  @!P0 NANOSLEEP.SYNCS 0x989680 ;  /* 0x009896800000895d */ /* 0x008fea0003900000 */
[----:B------:R-:W3:Y:S02]  /*b4b0*/  @!P0 SYNCS.PHASECHK.TRANS64 P0, [R62+URZ+0x100], R5 ;  /* 0x000100053e0085a7 */ /* 0x000ee400080010ff */
[----:B---3--:R-:W-:Y:S05]  /*b4c0*/  @!P0 BRA `(.L_x_144) ;  /* 0xfffffffc00f08947 */ /* 0x008fea000383ffff */
[----:B------:R-:W-:Y:S05]  /*b4d0*/  BRA `(.L_x_143) ;  /* 0xffffffd400087947 */ /* 0x000fea000383ffff */
.L_x_152:
[----:B-1----:R1:W4:Y:S02]  /*b4e0*/  SYNCS.PHASECHK.TRANS64.TRYWAIT P0, [R61+URZ+0x100], R4 ;  /* 0x000100043d0075a7 */ /* 0x00232400080011ff */
[----:B----4-:R-:W-:Y:S05]  /*b4f0*/  @!P0 NANOSLEEP.SYNCS 0x989680 ;  /* 0x009896800000895d */ /* 0x010fea0003900000 */
[----:B------:R-:W4:Y:S02]  /*b500*/  @!P0 SYNCS.PHASECHK.TRANS64 P0, [R61+URZ+0x100], R4 ;  /* 0x000100043d0085a7 */ /* 0x000f2400080010ff */
[----:B----4-:R-:W-:Y:S05]  /*b510*/  @!P0 BRA `(.L_x_152) ;  /* 0xfffffffc00f08947 */ /* 0x010fea000383ffff */
[----:B------:R-:W-:Y:S05]  /*b520*/  BRA `(.L_x_151) ;  /* 0xffffffe000087947 */ /* 0x000fea000383ffff */
        .weak           $__internal_0_$__cuda_sm10x_tcgen05_guardrail_trap_col_being_dealloced_not_returned_by_alloc
        .type           $__internal_0_$__cuda_sm10x_tcgen05_guardrail_trap_col_being_dealloced_not_returned_by_alloc,@function
        .size           $__internal_0_$__cuda_sm10x_tcgen05_guardrail_trap_col_being_dealloced_not_returned_by_alloc,($__internal_1_$__cuda_sm10x_tcgen05_guardrail_trap_phase_invalid_during_alloc - $__internal_0_$__cuda_sm10x_tcgen05_guardrail_trap_col_being_dealloced_not_returned_by_alloc)
$__internal_0_$__cuda_sm10x_tcgen05_guardrail_trap_col_being_dealloced_not_returned_by_alloc:
[----:B------:R-:W-:Y:S05]  /*b530*/  BPT.TRAP 0x1 ;  /* 0x000000040000795c */ /* 0x000fea0000300000 */
[----:B------:R-:W-:-:S04]  /*b540*/  HFMA2 R3, -RZ, RZ, 0, 0 ;  /* 0x00000000ff037431 */ /* 0x000fc800000001ff */
[----:B------:R-:W-:Y:S05]  /*b550*/  RET.REL.NODEC R2 `(_ZN7cutlass13device_kernelINS_4gemm6kernel13GemmUniversalIN4cute5tupleIJiiiiEEENS1_10collective13CollectiveMmaINS1_35MainloopSm100TmaUmmaWarpSpecializedILi16ELi2ELi4ENS5_IJNS4_1CILi8EEENSA_ILi1EEESC_EEEEENS5_IJNSA_ILi256EEENSA_ILi128EEENSA_ILi32EEEEEENS_6half_tENS5_IJlSC_lEEESJ_SK_NS4_8TiledMMAINS4_8MMA_AtomIJNS4_26SM100_MMA_F16BF16_2x1SM_SSISJ_SJ_fLi256ELi128ELNS4_4UMMA5MajorE0ELSP_0ELNSO_7ScaleInE0ELSQ_0EEEEEENS4_6LayoutINS5_IJSC_SC_SC_EEENS5_IJNSA_ILi0EEESV_SV_EEEEENS5_IJNS4_10UnderscoreESY_SY_EEEEENS4_18SM100_TMA_2SM_LOADENS4_14ComposedLayoutINS4_7SwizzleILi2ELi4ELi3EEENS4_18smem_ptr_flag_bitsILi16EEENST_INS5_IJSB_SH_EEENS5_IJSH_SC_EEEEEEEvNS4_8identityENS4_28SM100_TMA_2SM_LOAD_MULTICASTES1A_vS1B_EENS_8epilogue10collective18CollectiveEpilogueINS1E_23Sm100TmaWarpSpecializedILi4ELi2ELi32ELb1ELb0EEEJNS5_IJSG_SG_SH_EEENS5_IJNST_ISG_SC_EENST_ISH_SC_EEEEESJ_SK_SJ_SK_NS1E_6fusion15FusionCallbacksIS1I_NS1N_17LinearCombinationISJ_fSJ_fLNS_15FloatRoundStyleE2EEES1J_S1M_JEEENS4_5SM1004TMEM4LOAD26SM100_TMEM_LOAD_32dp32b32xENS4_13SM90_TMA_LOADES1A_NS4_39AutoVectorizingCopyWithAssumedAlignmentILi128EEENS4_14SM90_TMA_STOREES1A_S1Z_S1Z_EEEvvEEEEvNT_6ParamsE) ;  /* 0xffffff4802a87950 */ /* 0x000fea0003c3ffff */
        .weak           $__internal_1_$__cuda_sm10x_tcgen05_guardrail_trap_phase_invalid_during_alloc
        .type           $__internal_1_$__cuda_sm10x_tcgen05_guardrail_trap_phase_invalid_during_alloc,@function
        .size           $__internal_1_$__cuda_sm10x_tcgen05_guardrail_trap_phase_invalid_during_alloc,($__internal_2_$__cuda_sm10x_tcgen05_guardrail_trap_unallocated_columns_being_dealloced - $__internal_1_$__cuda_sm10x_tcgen05_guardrail_trap_phase_invalid_during_alloc)
$__internal_1_$__cuda_sm10x_tcgen05_guardrail_trap_phase_invalid_during_alloc:
[----:B------:R-:W-:Y:S05]  /*b560*/  BPT.TRAP 0x1 ;  /* 0x000000040000795c */ /* 0x000fea0000300000 */
[----:B------:R-:W-:-:S04]  /*b570*/  MOV R5, 0x0 ;  /* 0x0000000000057802 */ /* 0x000fc80000000f00 */
[----:B------:R-:W-:Y:S05]  /*b580*/  RET.REL.NODEC R4 `(_ZN7cutlass13device_kernelINS_4gemm6kernel13GemmUniversalIN4cute5tupleIJiiiiEEENS1_10collective13CollectiveMmaINS1_35MainloopSm100TmaUmmaWarpSpecializedILi16ELi2ELi4ENS5_IJNS4_1CILi8EEENSA_ILi1EEESC_EEEEENS5_IJNSA_ILi256EEENSA_ILi128EEENSA_ILi32EEEEEENS_6half_tENS5_IJlSC_lEEESJ_SK_NS4_8TiledMMAINS4_8MMA_AtomIJNS4_26SM100_MMA_F16BF16_2x1SM_SSISJ_SJ_fLi256ELi128ELNS4_4UMMA5MajorE0ELSP_0ELNSO_7ScaleInE0ELSQ_0EEEEEENS4_6LayoutINS5_IJSC_SC_SC_EEENS5_IJNSA_ILi0EEESV_SV_EEEEENS5_IJNS4_10UnderscoreESY_SY_EEEEENS4_18SM100_TMA_2SM_LOADENS4_14ComposedLayoutINS4_7SwizzleILi2ELi4ELi3EEENS4_18smem_ptr_flag_bitsILi16EEENST_INS5_IJSB_SH_EEENS5_IJSH_SC_EEEEEEEvNS4_8identityENS4_28SM100_TMA_2SM_LOAD_MULTICASTES1A_vS1B_EENS_8epilogue10collective18CollectiveEpilogueINS1E_23Sm100TmaWarpSpecializedILi4ELi2ELi32ELb1ELb0EEEJNS5_IJSG_SG_SH_EEENS5_IJNST_ISG_SC_EENST_ISH_SC_EEEEESJ_SK_SJ_SK_NS1E_6fusion15FusionCallbacksIS1I_NS1N_17LinearCombinationISJ_fSJ_fLNS_15FloatRoundStyleE2EEES1J_S1M_JEEENS4_5SM1004TMEM4LOAD26SM100_TMEM_LOAD_32dp32b32xENS4_13SM90_TMA_LOADES1A_NS4_39AutoVectorizingCopyWithAssumedAlignmentILi128EEENS4_14SM90_TMA_STOREES1A_S1Z_S1Z_EEEvvEEEEvNT_6ParamsE) ;  /* 0xffffff48049c7950 */ /* 0x000fea0003c3ffff */
        .weak           $__internal_2_$__cuda_sm10x_tcgen05_guardrail_trap_unallocated_columns_being_dealloced
        .type           $__internal_2_$__cuda_sm10x_tcgen05_guardrail_trap_unallocated_columns_being_dealloced,@function
        .size           $__internal_2_$__cuda_sm10x_tcgen05_guardrail_trap_unallocated_columns_being_dealloced,(.L_x_234 - $__internal_2_$__cuda_sm10x_tcgen05_guardrail_trap_unallocated_columns_being_dealloced)
$__internal_2_$__cuda_sm10x_tcgen05_guardrail_trap_unallocated_columns_being_dealloced:
[----:B------:R-:W-:Y:S05]  /*b590*/  BPT.TRAP 0x1 ;  /* 0x000000040000795c */ /* 0x000fea0000300000 */
[----:B------:R-:W-:-:S04]  /*b5a0*/  HFMA2 R3, -RZ, RZ, 0, 0 ;  /* 0x00000000ff037431 */ /* 0x000fc800000001ff */
[----:B------:R-:W-:Y:S05]  /*b5b0*/  RET.REL.NODEC R2 `(_ZN7cutlass13device_kernelINS_4gemm6kernel13GemmUniversalIN4cute5tupleIJiiiiEEENS1_10collective13CollectiveMmaINS1_35MainloopSm100TmaUmmaWarpSpecializedILi16ELi2ELi4ENS5_IJNS4_1CILi8EEENSA_ILi1EEESC_EEEEENS5_IJNSA_ILi256EEENSA_ILi128EEENSA_ILi32EEEEEENS_6half_tENS5_IJlSC_lEEESJ_SK_NS4_8TiledMMAINS4_8MMA_AtomIJNS4_26SM100_MMA_F16BF16_2x1SM_SSISJ_SJ_fLi256ELi128ELNS4_4UMMA5MajorE0ELSP_0ELNSO_7ScaleInE0ELSQ_0EEEEEENS4_6LayoutINS5_IJSC_SC_SC_EEENS5_IJNSA_ILi0EEESV_SV_EEEEENS5_IJNS4_10UnderscoreESY_SY_EEEEENS4_18SM100_TMA_2SM_LOADENS4_14ComposedLayoutINS4_7SwizzleILi2ELi4ELi3EEENS4_18smem_ptr_flag_bitsILi16EEENST_INS5_IJSB_SH_EEENS5_IJSH_SC_EEEEEEEvNS4_8identityENS4_28SM100_TMA_2SM_LOAD_MULTICASTES1A_vS1B_EENS_8epilogue10collective18CollectiveEpilogueINS1E_23Sm100TmaWarpSpecializedILi4ELi2ELi32ELb1ELb0EEEJNS5_IJSG_SG_SH_EEENS5_IJNST_ISG_SC_EENST_ISH_SC_EEEEESJ_SK_SJ_SK_NS1E_6fusion15FusionCallbacksIS1I_NS1N_17LinearCombinationISJ_fSJ_fLNS_15FloatRoundStyleE2EEES1J_S1M_JEEENS4_5SM1004TMEM4LOAD26SM100_TMEM_LOAD_32dp32b32xENS4_13SM90_TMA_LOADES1A_NS4_39AutoVectorizingCopyWithAssumedAlignmentILi128EEENS4_14SM90_TMA_STOREES1A_S1Z_S1Z_EEEvvEEEEvNT_6ParamsE) ;  /* 0xffffff4802907950 */ /* 0x000fea0003c3ffff */
.L_x_233:
[----:B------:R-:W-:-:S00]  /*b5c0*/  BRA `(.L_x_233) ;  /* 0xfffffffc00fc7947 */ /* 0x000fc0000383ffff */
[----:B------:R-:W-:-:S00]  /*b5d0*/  NOP ;  /* 0x0000000000007918 */ /* 0x000fc00000000000 */
        /* <DEDUP_REMOVED lines=10> */
.L_x_234:


//--------------------- .nv.global.init           --------------------------
	.section	.nv.global.init,"aw",@progbits
.nv.global.init:
	.type		$str$27,@object
	.size		$str$27,($str$28 - $str$27)
$str$27:
        /*0000*/ 	.byte	0x28, 0x61, 0x64, 0x64, 0x72, 0x65, 0x73, 0x73, 0x20, 0x26, 0x20, 0x6d, 0x61, 0x73, 0x6b, 0x29
        /*0010*/ 	.byte	0x20, 0x3d, 0x3d, 0x20, 0x30, 0x00
	.type		$str$28,@object
	.size		$str$28,($str$26 - $str$28)
$str$28:
        /*0016*/ 	.byte	0x2f, 0x74, 0x6d, 0x70, 0x2f, 0x63, 0x75, 0x74, 0x6c, 0x61, 0x73, 0x73, 0x5f, 0x73, 0x77, 0x65
        /*0026*/ 	.byte	0x65, 0x70, 0x5f, 0x73, 0x72, 0x63, 0x2f, 0x69, 0x6e, 0x63, 0x6c, 0x75, 0x64, 0x65, 0x2f, 0x63
        /*0036*/ 	.byte	0x75, 0x74, 0x65, 0x2f, 0x70, 0x6f, 0x69, 0x6e, 0x74, 0x65, 0x72, 0x5f, 0x66, 0x6c, 0x61, 0x67
        /*0046*/ 	.byte	0x67, 0x65, 0x64, 0x2e, 0x68, 0x70, 0x70, 0x00
	.type		$str$26,@object
	.size		$str$26,($str$25 - $str$26)
$str$26:
        /*004e*/ 	.byte	0x2f, 0x74, 0x6d, 0x70, 0x2f, 0x63, 0x75, 0x74, 0x6c, 0x61, 0x73, 0x73, 0x5f, 0x73, 0x77, 0x65
        /*005e*/ 	.byte	0x65, 0x70, 0x5f, 0x73, 0x72, 0x63, 0x2f, 0x69, 0x6e, 0x63, 0x6c, 0x75, 0x64, 0x65, 0x2f, 0x63
        /*006e*/ 	.byte	0x75, 0x74, 0x65, 0x2f, 0x61, 0x74, 0x6f, 0x6d, 0x2f, 0x63, 0x6f, 0x70, 0x79, 0x5f, 0x74, 0x72
        /*007e*/ 	.byte	0x61, 0x69, 0x74, 0x73, 0x5f, 0x73, 0x6d, 0x31, 0x30, 0x30, 0x2e, 0x68, 0x70, 0x70, 0x00
	.type		$str$25,@object
	.size		$str$25,(__unnamed_1 - $str$25)
$str$25:
        /*008d*/ 	.byte	0x28, 0x28, 0x75, 0x69, 0x6e, 0x74, 0x33, 0x32, 0x5f, 0x74, 0x28, 0x74, 0x68, 0x72, 0x65, 0x61
        /*009d*/ 	.byte	0x64, 0x49, 0x64, 0x78, 0x2e, 0x78, 0x29, 0x20, 0x2f, 0x20, 0x33, 0x32, 0x29, 0x20, 0x25, 0x20
        /*00ad*/ 	.byte	0x34, 0x29, 0x20, 0x3d, 0x3d, 0x20, 0x28, 0x28, 0x28, 0x74, 0x6d, 0x65, 0x6d, 0x5f, 0x61, 0x64
        /*00bd*/ 	.byte	0x64, 0x72, 0x20, 0x3e, 0x3e, 0x20, 0x31, 0x36, 0x29, 0x20, 0x2f, 0x20, 0x33, 0x32, 0x29, 0x20
        /*00cd*/ 	.byte	0x25, 0x20, 0x34, 0x29, 0x00
	.type		__unnamed_1,@object
	.size		__unnamed_1,(__unnamed_2 - __unnamed_1)
__unnamed_1:
        /*00d2*/ 	.byte	0x61, 0x75, 0x74, 0x6f, 0x20, 0x63, 0x75, 0x74, 0x65, 0x3a, 0x3a, 0x61, 0x73, 0x5f, 0x70, 0x6f
        /* <DEDUP_REMOVED lines=24> */
        /*0262*/ 	.byte	0x3e, 0x3e, 0x3e, 0x3e, 0x5d, 0x00
	.type		__unnamed_2,@object
	.size		__unnamed_2,(.L_2 - __unnamed_2)
__unnamed_2:
        /* <DEDUP_REMOVED lines=42> */
        /*0508*/ 	.byte	0x3e, 0x3e, 0x5d, 0x00
.L_2:


//--------------------- .nv.shared._ZN7cutlass13device_kernelINS_4gemm6kernel13GemmUniversalIN4cute5tupleIJiiiiEEENS1_10collective13CollectiveMmaINS1_35MainloopSm100TmaUmmaWarpSpecializedILi16ELi2ELi4ENS5_IJNS4_1CILi8EEENSA_ILi1EEESC_EEEEENS5_IJNSA_ILi256EEENSA_ILi128EEENSA_ILi32EEEEEENS_6half_tENS5_IJlSC_lEEESJ_SK_NS4_8TiledMMAINS4_8MMA_AtomIJNS4_26SM100_MMA_F16BF16_2x1SM_SSISJ_SJ_fLi256ELi128ELNS4_4UMMA5MajorE0ELSP_0ELNSO_7ScaleInE0ELSQ_0EEEEEENS4_6LayoutINS5_IJSC_SC_SC_EEENS5_IJNSA_ILi0EEESV_SV_EEEEENS5_IJNS4_10UnderscoreESY_SY_EEEEENS4_18SM100_TMA_2SM_LOADENS4_14ComposedLayoutINS4_7SwizzleILi2ELi4ELi3EEENS4_18smem_ptr_flag_bitsILi16EEENST_INS5_IJSB_SH_EEENS5_IJSH_SC_EEEEEEEvNS4_8identityENS4_28SM100_TMA_2SM_LOAD_MULTICASTES1A_vS1B_EENS_8epilogue10collective18CollectiveEpilogueINS1E_23Sm100TmaWarpSpecializedILi4ELi2ELi32ELb1ELb0EEEJNS5_IJSG_SG_SH_EEENS5_IJNST_ISG_SC_EENST_ISH_SC_EEEEESJ_SK_SJ_SK_NS1E_6fusion15FusionCallbacksIS1I_NS1N_17LinearCombinationISJ_fSJ_fLNS_15FloatRoundStyleE2EEES1J_S1M_JEEENS4_5SM1004TMEM4LOAD26SM100_TMEM_LOAD_32dp32b32xENS4_13SM90_TMA_LOADES1A_NS4_39AutoVectorizingCopyWithAssumedAlignmentILi128EEENS4_14SM90_TMA_STOREES1A_S1Z_S1Z_EEEvvEEEEvNT_6ParamsE --------------------------
	.section	.nv.shared._ZN7cutlass13device_kernelINS_4gemm6kernel13GemmUniversalIN4cute5tupleIJiiiiEEENS1_10collective13CollectiveMmaINS1_35MainloopSm100TmaUmmaWarpSpecializedILi16ELi2ELi4ENS5_IJNS4_1CILi8EEENSA_ILi1EEESC_EEEEENS5_IJNSA_ILi256EEENSA_ILi128EEENSA_ILi32EEEEEENS_6half_tENS5_IJlSC_lEEESJ_SK_NS4_8TiledMMAINS4_8MMA_AtomIJNS4_26SM100_MMA_F16BF16_2x1SM_SSISJ_SJ_fLi256ELi128ELNS4_4UMMA5MajorE0ELSP_0ELNSO_7ScaleInE0ELSQ_0EEEEEENS4_6LayoutINS5_IJSC_SC_SC_EEENS5_IJNSA_ILi0EEESV_SV_EEEEENS5_IJNS4_10UnderscoreESY_SY_EEEEENS4_18SM100_TMA_2SM_LOADENS4_14ComposedLayoutINS4_7SwizzleILi2ELi4ELi3EEENS4_18smem_ptr_flag_bitsILi16EEENST_INS5_IJSB_SH_EEENS5_IJSH_SC_EEEEEEEvNS4_8identityENS4_28SM100_TMA_2SM_LOAD_MULTICASTES1A_vS1B_EENS_8epilogue10collective18CollectiveEpilogueINS1E_23Sm100TmaWarpSpecializedILi4ELi2ELi32ELb1ELb0EEEJNS5_IJSG_SG_SH_EEENS5_IJNST_ISG_SC_EENST_ISH_SC_EEEEESJ_SK_SJ_SK_NS1E_6fusion15FusionCallbacksIS1I_NS1N_17LinearCombinationISJ_fSJ_fLNS_15FloatRoundStyleE2EEES1J_S1M_JEEENS4_5SM1004TMEM4LOAD26SM100_TMEM_LOAD_32dp32b32xENS4_13SM90_TMA_LOADES1A_NS4_39AutoVectorizingCopyWithAssumedAlignmentILi128EEENS4_14SM90_TMA_STOREES1A_S1Z_S1Z_EEEvvEEEEvNT_6ParamsE,"aw",@nobits
	.sectionflags	@""
	.align	16
	.zero		1024


//--------------------- .nv.shared.reserved.0     --------------------------
	.section	.nv.shared.reserved.0,"aw",@nobits
	.weak		__nv_reservedSMEM_offset_0_alias
	.size		__nv_reservedSMEM_offset_0_alias, 0, 64
	.other		__nv_reservedSMEM_offset_0_alias,@"STO_CUDA_RESERVED_SHARED STV_DEFAULT"
__nv_reservedSMEM_offset_0_alias:
	.zero		0
.nv.shared.reserved.0:
	.zero		64
	.weak		__nv_reservedSMEM_tcgen05_partition
	.type		__nv_reservedSMEM_tcgen05_partition,@object
	.size		__nv_reservedSMEM_tcgen05_partition,(.L_0 - __nv_reservedSMEM_tcgen05_partition)
__nv_reservedSMEM_tcgen05_partition:
	.zero		32
.L_0:


//--------------------- .nv.global                --------------------------
	.section	.nv.global,"aw",@nobits
.nv.global:
	.type		_ZN40_INTERNAL_237f015b_4_k_cu_61331a39_279974cute1_E,@object
	.size		_ZN40_INTERNAL_237f015b_4_k_cu_61331a39_279974cute1_E,(_ZN40_INTERNAL_237f015b_4_k_cu_61331a39_279974cuda3std3__45__cpo6cbeginE - _ZN40_INTERNAL_237f015b_4_k_cu_61331a39_279974cute1_E)
_ZN40_INTERNAL_237f015b_4_k_cu_61331a39_279974cute1_E:
	.zero		1
	.type		_ZN40_INTERNAL_237f015b_4_k_cu_61331a39_279974cuda3std3__45__cpo6cbeginE,@object
	.size		_ZN40_INTERNAL_237f015b_4_k_cu_61331a39_279974cuda3std3__45__cpo6cbeginE,(_ZN40_INTERNAL_237f015b_4_k_cu_61331a39_279974cuda3std3__48in_placeE - _ZN40_INTERNAL_237f015b_4_k_cu_61331a39_279974cuda3std3__45__cpo6cbeginE)
_ZN40_INTERNAL_237f015b_4_k_cu_61331a39_279974cuda3std3__45__cpo6cbeginE:
	.zero		1
	.type		_ZN40_INTERNAL_237f015b_4_k_cu_61331a39_279974cuda3std3__48in_placeE,@object
	.size		_ZN40_INTERNAL_237f015b_4_k_cu_61331a39_279974cuda3std3__48in_placeE,(_ZN40_INTERNAL_237f015b_4_k_cu_61331a39_279974cuda3std6ranges3__45__cpo9iter_moveE - _ZN40_INTERNAL_237f015b_4_k_cu_61331a39_279974cuda3std3__48in_placeE)
_ZN40_INTERNAL_237f015b_4_k_cu_61331a39_279974cuda3std3__48in_placeE:
	.zero		1
	.type		_ZN40_INTERNAL_237f015b_4_k_cu_61331a39_279974cuda3std6ranges3__45__cpo9iter_moveE,@object
	.size		_ZN40_INTERNAL_237f015b_4_k_cu_61331a39_279974cuda3std6ranges3__45__cpo9iter_moveE,(_ZN40_INTERNAL_237f015b_4_k_cu_61331a39_279974cuda3std3__45__cpo5beginE - _ZN40_INTERNAL_237f015b_4_k_cu_61331a39_279974cuda3std6ranges3__45__cpo9iter_moveE)
_ZN40_INTERNAL_237f015b_4_k_cu_61331a39_279974cuda3std6ranges3__45__cpo9iter_moveE:
	.zero		1
	.type		_ZN40_INTERNAL_237f015b_4_k_cu_61331a39_279974cuda3std3__45__cpo5beginE,@object
	.size		_ZN40_INTERNAL_237f015b_4_k_cu_61331a39_279974cuda3std3__45__cpo5beginE,(_ZN40_INTERNAL_237f015b_4_k_cu_61331a39_279974cuda3std3__442_GLOBAL__N__237f015b_4_k_cu_61331a39_279976ignoreE - _ZN40_INTERNAL_237f015b_4_k_cu_61331a39_279974cuda3std3__45__cpo5beginE)
_ZN40_INTERNAL_237f015b_4_k_cu_61331a39_279974cuda3std3__45__cpo5beginE:
	.zero		1
	.type		_ZN40_INTERNAL_237f015b_4_k_cu_61331a39_279974cuda3std3__442_GLOBAL__N__237f015b_4_k_cu_61331a39_279976ignoreE,@object
	.size		_ZN40_INTERNAL_237f015b_4_k_cu_61331a39_279974cuda3std3__442_GLOBAL__N__237f015b_4_k_cu_61331a39_279976ignoreE,(_ZN40_INTERNAL_237f015b_4_k_cu_61331a39_279974cute7productE - _ZN40_INTERNAL_237f015b_4_k_cu_61331a39_279974cuda3std3__442_GLOBAL__N__237f015b_4_k_cu_61331a39_279976ignoreE)
_ZN40_INTERNAL_237f015b_4_k_cu_61331a39_279974cuda3std3__442_GLOBAL__N__237f015b_4_k_cu_61331a39_279976ignoreE:
	.zero		1
	.type		_ZN40_INTERNAL_237f015b_4_k_cu_61331a39_279974cute7productE,@object
	.size		_ZN40_INTERNAL_237f015b_4_k_cu_61331a39_279974cute7productE,(_ZN40_INTERNAL_237f015b_4_k_cu_61331a39_279974cuda3std3__45__cpo3endE - _ZN40_INTERNAL_237f015b_4_k_cu_61331a39_279974cute7productE)
_ZN40_INTERNAL_237f015b_4_k_cu_61331a39_279974cute7productE:
	.zero		1
	.type		_ZN40_INTERNAL_237f015b_4_k_cu_61331a39_279974cuda3std3__45__cpo3endE,@object
	.size		_ZN40_INTERNAL_237f015b_4_k_cu_61331a39_279974cuda3std3__45__cpo3endE,(_ZN40_INTERNAL_237f015b_4_k_cu_61331a39_279974cuda3std3__419piecewise_constructE - _ZN40_INTERNAL_237f015b_4_k_cu_61331a39_279974cuda3std3__45__cpo3endE)
_ZN40_INTERNAL_237f015b_4_k_cu_61331a39_279974cuda3std3__45__cpo3endE:
	.zero		1
	.type		_ZN40_INTERNAL_237f015b_4_k_cu_61331a39_279974cuda3std3__419piecewise_constructE,@object
	.size		_ZN40_INTERNAL_237f015b_4_k_cu_61331a39_279974cuda3std3__419piecewise_constructE,(_ZN40_INTERNAL_237f015b_4_k_cu_61331a39_279974cuda3std3__45__cpo4cendE - _ZN40_INTERNAL_237f015b_4_k_cu_61331a39_279974cuda3std3__419piecewise_constructE)
_ZN40_INTERNAL_237f015b_4_k_cu_61331a39_279974cuda3std3__419piecewise_constructE:
	.zero		1
	.type		_ZN40_INTERNAL_237f015b_4_k_cu_61331a39_279974cuda3std3__45__cpo4cendE,@object
	.size		_ZN40_INTERNAL_237f015b_4_k_cu_61331a39_279974cuda3std3__45__cpo4cendE,(_ZN40_INTERNAL_237f015b_4_k_cu_61331a39_279974cuda3std6ranges3__45__cpo4swapE - _ZN40_INTERNAL_237f015b_4_k_cu_61331a39_279974cuda3std3__45__cpo4cendE)
_ZN40_INTERNAL_237f015b_4_k_cu_61331a39_279974cuda3std3__45__cpo4cendE:
	.zero		1
	.type		_ZN40_INTERNAL_237f015b_4_k_cu_61331a39_279974cuda3std6ranges3__45__cpo4swapE,@object
	.size		_ZN40_INTERNAL_237f015b_4_k_cu_61331a39_279974cuda3std6ranges3__45__cpo4swapE,(.L_10 - _ZN40_INTERNAL_237f015b_4_k_cu_61331a39_279974cuda3std6ranges3__45__cpo4swapE)
_ZN40_INTERNAL_237f015b_4_k_cu_61331a39_279974cuda3std6ranges3__45__cpo4swapE:
	.zero		1
.L_10:


//--------------------- .nv.constant0._ZN7cutlass13device_kernelINS_4gemm6kernel13GemmUniversalIN4cute5tupleIJiiiiEEENS1_10collective13CollectiveMmaINS1_35MainloopSm100TmaUmmaWarpSpecializedILi16ELi2ELi4ENS5_IJNS4_1CILi8EEENSA_ILi1EEESC_EEEEENS5_IJNSA_ILi256EEENSA_ILi128EEENSA_ILi32EEEEEENS_6half_tENS5_IJlSC_lEEESJ_SK_NS4_8TiledMMAINS4_8MMA_AtomIJNS4_26SM100_MMA_F16BF16_2x1SM_SSISJ_SJ_fLi256ELi128ELNS4_4UMMA5MajorE0ELSP_0ELNSO_7ScaleInE0ELSQ_0EEEEEENS4_6LayoutINS5_IJSC_SC_SC_EEENS5_IJNSA_ILi0EEESV_SV_EEEEENS5_IJNS4_10UnderscoreESY_SY_EEEEENS4_18SM100_TMA_2SM_LOADENS4_14ComposedLayoutINS4_7SwizzleILi2ELi4ELi3EEENS4_18smem_ptr_flag_bitsILi16EEENST_INS5_IJSB_SH_EEENS5_IJSH_SC_EEEEEEEvNS4_8identityENS4_28SM100_TMA_2SM_LOAD_MULTICASTES1A_vS1B_EENS_8epilogue10collective18CollectiveEpilogueINS1E_23Sm100TmaWarpSpecializedILi4ELi2ELi32ELb1ELb0EEEJNS5_IJSG_SG_SH_EEENS5_IJNST_ISG_SC_EENST_ISH_SC_EEEEESJ_SK_SJ_SK_NS1E_6fusion15FusionCallbacksIS1I_NS1N_17LinearCombinationISJ_fSJ_fLNS_15FloatRoundStyleE2EEES1J_S1M_JEEENS4_5SM1004TMEM4LOAD26SM100_TMEM_LOAD_32dp32b32xENS4_13SM90_TMA_LOADES1A_NS4_39AutoVectorizingCopyWithAssumedAlignmentILi128EEENS4_14SM90_TMA_STOREES1A_S1Z_S1Z_EEEvvEEEEvNT_6ParamsE --------------------------
	.section	.nv.constant0._ZN7cutlass13device_kernelINS_4gemm6kernel13GemmUniversalIN4cute5tupleIJiiiiEEENS1_10collective13CollectiveMmaINS1_35MainloopSm100TmaUmmaWarpSpecializedILi16ELi2ELi4ENS5_IJNS4_1CILi8EEENSA_ILi1EEESC_EEEEENS5_IJNSA_ILi256EEENSA_ILi128EEENSA_ILi32EEEEEENS_6half_tENS5_IJlSC_lEEESJ_SK_NS4_8TiledMMAINS4_8MMA_AtomIJNS4_26SM100_MMA_F16BF16_2x1SM_SSISJ_SJ_fLi256ELi128ELNS4_4UMMA5MajorE0ELSP_0ELNSO_7ScaleInE0ELSQ_0EEEEEENS4_6LayoutINS5_IJSC_SC_SC_EEENS5_IJNSA_ILi0EEESV_SV_EEEEENS5_IJNS4_10UnderscoreESY_SY_EEEEENS4_18SM100_TMA_2SM_LOADENS4_14ComposedLayoutINS4_7SwizzleILi2ELi4ELi3EEENS4_18smem_ptr_flag_bitsILi16EEENST_INS5_IJSB_SH_EEENS5_IJSH_SC_EEEEEEEvNS4_8identityENS4_28SM100_TMA_2SM_LOAD_MULTICASTES1A_vS1B_EENS_8epilogue10collective18CollectiveEpilogueINS1E_23Sm100TmaWarpSpecializedILi4ELi2ELi32ELb1ELb0EEEJNS5_IJSG_SG_SH_EEENS5_IJNST_ISG_SC_EENST_ISH_SC_EEEEESJ_SK_SJ_SK_NS1E_6fusion15FusionCallbacksIS1I_NS1N_17LinearCombinationISJ_fSJ_fLNS_15FloatRoundStyleE2EEES1J_S1M_JEEENS4_5SM1004TMEM4LOAD26SM100_TMEM_LOAD_32dp32b32xENS4_13SM90_TMA_LOADES1A_NS4_39AutoVectorizingCopyWithAssumedAlignmentILi128EEENS4_14SM90_TMA_STOREES1A_S1Z_S1Z_EEEvvEEEEvNT_6ParamsE,"a",@progbits
	.sectionflags	@""
	.align	4
.nv.constant0._ZN7cutlass13device_kernelINS_4gemm6kernel13GemmUniversalIN4cute5tupleIJiiiiEEENS1_10collective13CollectiveMmaINS1_35MainloopSm100TmaUmmaWarpSpecializedILi16ELi2ELi4ENS5_IJNS4_1CILi8EEENSA_ILi1EEESC_EEEEENS5_IJNSA_ILi256EEENSA_ILi128EEENSA_ILi32EEEEEENS_6half_tENS5_IJlSC_lEEESJ_SK_NS4_8TiledMMAINS4_8MMA_AtomIJNS4_26SM100_MMA_F16BF16_2x1SM_SSISJ_SJ_fLi256ELi128ELNS4_4UMMA5MajorE0ELSP_0ELNSO_7ScaleInE0ELSQ_0EEEEEENS4_6LayoutINS5_IJSC_SC_SC_EEENS5_IJNSA_ILi0EEESV_SV_EEEEENS5_IJNS4_10UnderscoreESY_SY_EEEEENS4_18SM100_TMA_2SM_LOADENS4_14ComposedLayoutINS4_7SwizzleILi2ELi4ELi3EEENS4_18smem_ptr_flag_bitsILi16EEENST_INS5_IJSB_SH_EEENS5_IJSH_SC_EEEEEEEvNS4_8identityENS4_28SM100_TMA_2SM_LOAD_MULTICASTES1A_vS1B_EENS_8epilogue10collective18CollectiveEpilogueINS1E_23Sm100TmaWarpSpecializedILi4ELi2ELi32ELb1ELb0EEEJNS5_IJSG_SG_SH_EEENS5_IJNST_ISG_SC_EENST_ISH_SC_EEEEESJ_SK_SJ_SK_NS1E_6fusion15FusionCallbacksIS1I_NS1N_17LinearCombinationISJ_fSJ_fLNS_15FloatRoundStyleE2EEES1J_S1M_JEEENS4_5SM1004TMEM4LOAD26SM100_TMEM_LOAD_32dp32b32xENS4_13SM90_TMA_LOADES1A_NS4_39AutoVectorizingCopyWithAssumedAlignmentILi128EEENS4_14SM90_TMA_STOREES1A_S1Z_S1Z_EEEvvEEEEvNT_6ParamsE:
	.zero		2944


//--------------------- SYMBOLS --------------------------

	.type		.nv.reservedSmem.offset0,@object
	.size		.nv.reservedSmem.offset0,0x4
	.type		.nv.reservedSmem.cap,@object
	.size		.nv.reservedSmem.cap,0x4
	.type		__assertfail,@function
